	.target	sm_90a

	.elftype	@"ET_EXEC"


//--------------------- .note.nv.tkinfo           --------------------------
	.section	.note.nv.tkinfo,"",@"SHT_NOTE"
	.sectionflags	@"SHF_NOTE_NV_TKINFO"
	.tkinfo
        /*0018*/ 	.word	0x00000002
        /*0030*/ 	.string	""
        /*0030*/ 	.string	"ptxas"
        /*0030*/ 	.string	"Cuda compilation tools, release 13.0, V13.0.88"
        /*0030*/ 	.string	"Build cuda_13.0.r13.0/compiler.36424714_0"
        /*0030*/ 	.string	"-arch sm_90a -m 64 "



//--------------------- .note.nv.cuinfo           --------------------------
	.section	.note.nv.cuinfo,"",@"SHT_NOTE"
	.sectionflags	@"SHF_NOTE_NV_CUINFO"
        /*0018*/ 	.short	0x0002
        /*001a*/ 	.short	0x005a
        /*001c*/ 	.short	0x0082
	.zero		2


//--------------------- .nv.info                  --------------------------
	.section	.nv.info,"",@"SHT_CUDA_INFO"
	.align	4


	//----- nvinfo : EIATTR_REGCOUNT
	.align		4
        /*0000*/ 	.byte	0x04, 0x2f
        /*0002*/ 	.short	(.L_15 - .L_14)
	.align		4
.L_14:
        /*0004*/ 	.word	index@(_ZN7cutlass13device_kernelINS_4gemm6kernel13GemmUniversalIN4cute5tupleIJiiiiEEENS1_10collective13CollectiveMmaINS1_34MainloopSm90TmaGmmaWarpSpecializedILi18ENS5_IJNS4_1CILi2EEESB_NSA_ILi1EEEEEENS1_35KernelTmaWarpSpecializedCooperativeEEENS5_IJNSA_ILi128EEENSA_ILi64EEENSA_ILi32EEEEEENS_10bfloat16_tENS5_IJlSC_lEEESK_SL_NS4_8TiledMMAINS4_8MMA_AtomIJNS4_4SM904GMMA27MMA_64x64x16_F32BF16BF16_SSILNSP_5MajorE0ELSR_0ELNSP_7ScaleInE1ELSS_1EEEEEENS4_6LayoutINS5_IJSB_SC_SC_EEENS5_IJSC_NSA_ILi0EEESX_EEEEENS5_IJNS4_10UnderscoreES10_S10_EEEEENS4_23SM90_TMA_LOAD_MULTICASTENS4_14ComposedLayoutINS4_7SwizzleILi2ELi4ELi3EEENS4_18smem_ptr_flag_bitsILi16EEENSV_INS5_IJNSA_ILi8EEESI_EEENS5_IJSI_SC_EEEEEEEvNS4_8identityES13_S1D_vS1E_EENS_8epilogue10collective6detail29Sm90TmaWarpSpecializedAdapterINS1H_15DefaultEpilogueISK_SL_SL_NS1G_6thread17LinearCombinationISK_Li1EffLNS1L_9ScaleType4KindE0ELNS_15FloatRoundStyleE2ESK_EENS1_15EpilogueDefaultEEEEEvvEEEEvNT_6ParamsE)
        /*0008*/ 	.word	0x000000a8


	//----- nvinfo : EIATTR_FRAME_SIZE
	.align		4
.L_15:
        /*000c*/ 	.byte	0x04, 0x11
        /*000e*/ 	.short	(.L_17 - .L_16)
	.align		4
.L_16:
        /*0010*/ 	.word	index@(_ZN7cutlass13device_kernelINS_4gemm6kernel13GemmUniversalIN4cute5tupleIJiiiiEEENS1_10collective13CollectiveMmaINS1_34MainloopSm90TmaGmmaWarpSpecializedILi18ENS5_IJNS4_1CILi2EEESB_NSA_ILi1EEEEEENS1_35KernelTmaWarpSpecializedCooperativeEEENS5_IJNSA_ILi128EEENSA_ILi64EEENSA_ILi32EEEEEENS_10bfloat16_tENS5_IJlSC_lEEESK_SL_NS4_8TiledMMAINS4_8MMA_AtomIJNS4_4SM904GMMA27MMA_64x64x16_F32BF16BF16_SSILNSP_5MajorE0ELSR_0ELNSP_7ScaleInE1ELSS_1EEEEEENS4_6LayoutINS5_IJSB_SC_SC_EEENS5_IJSC_NSA_ILi0EEESX_EEEEENS5_IJNS4_10UnderscoreES10_S10_EEEEENS4_23SM90_TMA_LOAD_MULTICASTENS4_14ComposedLayoutINS4_7SwizzleILi2ELi4ELi3EEENS4_18smem_ptr_flag_bitsILi16EEENSV_INS5_IJNSA_ILi8EEESI_EEENS5_IJSI_SC_EEEEEEEvNS4_8identityES13_S1D_vS1E_EENS_8epilogue10collective6detail29Sm90TmaWarpSpecializedAdapterINS1H_15DefaultEpilogueISK_SL_SL_NS1G_6thread17LinearCombinationISK_Li1EffLNS1L_9ScaleType4KindE0ELNS_15FloatRoundStyleE2ESK_EENS1_15EpilogueDefaultEEEEEvvEEEEvNT_6ParamsE)
        /*0014*/ 	.word	0x00000000


	//----- nvinfo : EIATTR_MIN_STACK_SIZE
	.align		4
.L_17:
        /*0018*/ 	.byte	0x04, 0x12
        /*001a*/ 	.short	(.L_19 - .L_18)
	.align		4
.L_18:
        /*001c*/ 	.word	index@(_ZN7cutlass13device_kernelINS_4gemm6kernel13GemmUniversalIN4cute5tupleIJiiiiEEENS1_10collective13CollectiveMmaINS1_34MainloopSm90TmaGmmaWarpSpecializedILi18ENS5_IJNS4_1CILi2EEESB_NSA_ILi1EEEEEENS1_35KernelTmaWarpSpecializedCooperativeEEENS5_IJNSA_ILi128EEENSA_ILi64EEENSA_ILi32EEEEEENS_10bfloat16_tENS5_IJlSC_lEEESK_SL_NS4_8TiledMMAINS4_8MMA_AtomIJNS4_4SM904GMMA27MMA_64x64x16_F32BF16BF16_SSILNSP_5MajorE0ELSR_0ELNSP_7ScaleInE1ELSS_1EEEEEENS4_6LayoutINS5_IJSB_SC_SC_EEENS5_IJSC_NSA_ILi0EEESX_EEEEENS5_IJNS4_10UnderscoreES10_S10_EEEEENS4_23SM90_TMA_LOAD_MULTICASTENS4_14ComposedLayoutINS4_7SwizzleILi2ELi4ELi3EEENS4_18smem_ptr_flag_bitsILi16EEENSV_INS5_IJNSA_ILi8EEESI_EEENS5_IJSI_SC_EEEEEEEvNS4_8identityES13_S1D_vS1E_EENS_8epilogue10collective6detail29Sm90TmaWarpSpecializedAdapterINS1H_15DefaultEpilogueISK_SL_SL_NS1G_6thread17LinearCombinationISK_Li1EffLNS1L_9ScaleType4KindE0ELNS_15FloatRoundStyleE2ESK_EENS1_15EpilogueDefaultEEEEEvvEEEEvNT_6ParamsE)
        /*0020*/ 	.word	0x00000000
.L_19:


//--------------------- .nv.compat                --------------------------
	.section	.nv.compat,"",@"SHT_CUDA_COMPAT_INFO"
	.align	4
        /*0000*/ 	.byte	0x02, 0x09, 0x01, 0x00, 0x02, 0x02, 0x04, 0x00, 0x02, 0x05, 0x05, 0x00, 0x03, 0x07, 0x01, 0x01
        /*0010*/ 	.byte	0x02, 0x03, 0x01, 0x00, 0x02, 0x06, 0x01, 0x00, 0x04, 0x0b, 0x08, 0x00, 0x00, 0x00, 0x00, 0x00
        /*0020*/ 	.byte	0x00, 0x00, 0x00, 0x00


//--------------------- .nv.info._ZN7cutlass13device_kernelINS_4gemm6kernel13GemmUniversalIN4cute5tupleIJiiiiEEENS1_10collective13CollectiveMmaINS1_34MainloopSm90TmaGmmaWarpSpecializedILi18ENS5_IJNS4_1CILi2EEESB_NSA_ILi1EEEEEENS1_35KernelTmaWarpSpecializedCooperativeEEENS5_IJNSA_ILi128EEENSA_ILi64EEENSA_ILi32EEEEEENS_10bfloat16_tENS5_IJlSC_lEEESK_SL_NS4_8TiledMMAINS4_8MMA_AtomIJNS4_4SM904GMMA27MMA_64x64x16_F32BF16BF16_SSILNSP_5MajorE0ELSR_0ELNSP_7ScaleInE1ELSS_1EEEEEENS4_6LayoutINS5_IJSB_SC_SC_EEENS5_IJSC_NSA_ILi0EEESX_EEEEENS5_IJNS4_10UnderscoreES10_S10_EEEEENS4_23SM90_TMA_LOAD_MULTICASTENS4_14ComposedLayoutINS4_7SwizzleILi2ELi4ELi3EEENS4_18smem_ptr_flag_bitsILi16EEENSV_INS5_IJNSA_ILi8EEESI_EEENS5_IJSI_SC_EEEEEEEvNS4_8identityES13_S1D_vS1E_EENS_8epilogue10collective6detail29Sm90TmaWarpSpecializedAdapterINS1H_15DefaultEpilogueISK_SL_SL_NS1G_6thread17LinearCombinationISK_Li1EffLNS1L_9ScaleType4KindE0ELNS_15FloatRoundStyleE2ESK_EENS1_15EpilogueDefaultEEEEEvvEEEEvNT_6ParamsE --------------------------
	.section	.nv.info._ZN7cutlass13device_kernelINS_4gemm6kernel13GemmUniversalIN4cute5tupleIJiiiiEEENS1_10collective13CollectiveMmaINS1_34MainloopSm90TmaGmmaWarpSpecializedILi18ENS5_IJNS4_1CILi2EEESB_NSA_ILi1EEEEEENS1_35KernelTmaWarpSpecializedCooperativeEEENS5_IJNSA_ILi128EEENSA_ILi64EEENSA_ILi32EEEEEENS_10bfloat16_tENS5_IJlSC_lEEESK_SL_NS4_8TiledMMAINS4_8MMA_AtomIJNS4_4SM904GMMA27MMA_64x64x16_F32BF16BF16_SSILNSP_5MajorE0ELSR_0ELNSP_7ScaleInE1ELSS_1EEEEEENS4_6LayoutINS5_IJSB_SC_SC_EEENS5_IJSC_NSA_ILi0EEESX_EEEEENS5_IJNS4_10UnderscoreES10_S10_EEEEENS4_23SM90_TMA_LOAD_MULTICASTENS4_14ComposedLayoutINS4_7SwizzleILi2ELi4ELi3EEENS4_18smem_ptr_flag_bitsILi16EEENSV_INS5_IJNSA_ILi8EEESI_EEENS5_IJSI_SC_EEEEEEEvNS4_8identityES13_S1D_vS1E_EENS_8epilogue10collective6detail29Sm90TmaWarpSpecializedAdapterINS1H_15DefaultEpilogueISK_SL_SL_NS1G_6thread17LinearCombinationISK_Li1EffLNS1L_9ScaleType4KindE0ELNS_15FloatRoundStyleE2ESK_EENS1_15EpilogueDefaultEEEEEvvEEEEvNT_6ParamsE,"",@"SHT_CUDA_INFO"
	.sectionflags	@""
	.align	4


	//----- nvinfo : EIATTR_CUDA_API_VERSION
	.align		4
        /*0000*/ 	.byte	0x04, 0x37
        /*0002*/ 	.short	(.L_21 - .L_20)
.L_20:
        /*0004*/ 	.word	0x00000082


	//----- nvinfo : EIATTR_KPARAM_INFO
	.align		4
.L_21:
        /*0008*/ 	.byte	0x04, 0x17
        /*000a*/ 	.short	(.L_23 - .L_22)
.L_22:
        /*000c*/ 	.word	0x00000000
        /*0010*/ 	.short	0x0000
        /*0012*/ 	.short	0x0070
        /*0014*/ 	.byte	0x00, 0xf0, 0x01, 0x10


	//----- nvinfo : EIATTR_SPARSE_MMA_MASK
	.align		4
.L_23:
        /*0018*/ 	.byte	0x03, 0x50
        /*001a*/ 	.short	0x0000


	//----- nvinfo : EIATTR_MAXREG_COUNT
	.align		4
        /*001c*/ 	.byte	0x03, 0x1b
        /*001e*/ 	.short	0x00a8


	//----- nvinfo : EIATTR_NUM_BARRIERS
	.align		4
        /*0020*/ 	.byte	0x02, 0x4c
        /*0022*/ 	.byte	0x01
	.zero		1


	//----- nvinfo : EIATTR_EXTERNS
	.align		4
        /*0024*/ 	.byte	0x04, 0x0f
        /*0026*/ 	.short	(.L_25 - .L_24)


	//   ....[0]....
	.align		4
.L_24:
        /*0028*/ 	.word	index@(__assertfail)


	//----- nvinfo : EIATTR_MERCURY_ISA_VERSION
	.align		4
.L_25:
        /*002c*/ 	.byte	0x03, 0x5f
        /*002e*/ 	.short	0x0101


	//----- nvinfo : EIATTR_INT_WARP_WIDE_INSTR_OFFSETS
	.align		4
        /*0030*/ 	.byte	0x04, 0x31
        /*0032*/ 	.short	(.L_27 - .L_26)


	//   ....[0]....
.L_26:
        /*0034*/ 	.word	0x00000670


	//   ....[1]....
        /*0038*/ 	.word	0x000006a0


	//   ....[2]....
        /*003c*/ 	.word	0x00000860


	//----- nvinfo : EIATTR_COOP_GROUP_MASK_REGIDS
	.align		4
.L_27:
        /*0040*/ 	.byte	0x04, 0x29
        /*0042*/ 	.short	(.L_29 - .L_28)


	//   ....[0]....
.L_28:
        /*0044*/ 	.word	0xffffffff


	//   ....[1]....
        /*0048*/ 	.word	0xffffffff


	//   ....[2]....
        /*004c*/ 	.word	0xffffffff


	//   ....[3]....
        /*0050*/ 	.word	0xffffffff


	//   ....[4]....
        /*0054*/ 	.word	0xffffffff


	//   ....[5]....
        /*0058*/ 	.word	0xffffffff


	//----- nvinfo : EIATTR_COOP_GROUP_INSTR_OFFSETS
	.align		4
.L_29:
        /*005c*/ 	.byte	0x04, 0x28
        /*005e*/ 	.short	(.L_31 - .L_30)


	//   ....[0]....
.L_30:
        /*0060*/ 	.word	0x00000060


	//   ....[1]....
        /*0064*/ 	.word	0x00000070


	//   ....[2]....
        /*0068*/ 	.word	0x00000130


	//   ....[3]....
        /*006c*/ 	.word	0x000004c0


	//   ....[4]....
        /*0070*/ 	.word	0x000009e0


	//   ....[5]....
        /*0074*/ 	.word	0x00001420


	//----- nvinfo : EIATTR_REG_RECONFIG
	.align		4
.L_31:
        /*0078*/ 	.byte	0x01, 0x54
	.zero		2


	//----- nvinfo : EIATTR_SYSCALL_OFFSETS
	.align		4
        /*007c*/ 	.byte	0x04, 0x46
        /*007e*/ 	.short	(.L_33 - .L_32)


	//   ....[0]....
.L_32:
        /*0080*/ 	.word	0x000015e0


	//----- nvinfo : EIATTR_MBARRIER_INSTR_OFFSETS
	.align		4
.L_33:
        /*0084*/ 	.byte	0x04, 0x39
        /*0086*/ 	.short	(.L_35 - .L_34)


	//   ....[0]....
.L_34:
        /*0088*/ 	.word	0x00000250
        /*008c*/ 	.word	0x000000ff
        /*0090*/ 	.word	0x00000000
        /*0094*/ 	.short	0x0100
        /*0096*/ 	.byte	0x08
	.zero		1


	//   ....[1]....
        /*0098*/ 	.word	0x00000260
        /*009c*/ 	.word	0x000000ff
        /*00a0*/ 	.word	0x00000090
        /*00a4*/ 	.short	0x0100
        /*00a6*/ 	.byte	0x08
	.zero		1


	//   ....[2]....
        /*00a8*/ 	.word	0x00000270
        /*00ac*/ 	.word	0x000000ff
        /*00b0*/ 	.word	0x00000008
        /*00b4*/ 	.short	0x0100
        /*00b6*/ 	.byte	0x08
	.zero		1


	//   ....[3]....
        /*00b8*/ 	.word	0x00000280
        /*00bc*/ 	.word	0x000000ff
        /*00c0*/ 	.word	0x00000098
        /*00c4*/ 	.short	0x0100
        /*00c6*/ 	.byte	0x08
	.zero		1


	//   ....[4]....
        /*00c8*/ 	.word	0x00000290
        /*00cc*/ 	.word	0x000000ff
        /*00d0*/ 	.word	0x00000010
        /*00d4*/ 	.short	0x0100
        /*00d6*/ 	.byte	0x08
	.zero		1


	//   ....[5]....
        /*00d8*/ 	.word	0x000002a0
        /*00dc*/ 	.word	0x000000ff
        /*00e0*/ 	.word	0x000000a0
        /*00e4*/ 	.short	0x0100
        /*00e6*/ 	.byte	0x08
	.zero		1


	//   ....[6]....
        /*00e8*/ 	.word	0x000002b0
        /*00ec*/ 	.word	0x000000ff
        /*00f0*/ 	.word	0x00000018
        /*00f4*/ 	.short	0x0100
        /*00f6*/ 	.byte	0x08
	.zero		1


	//   ....[7]....
        /*00f8*/ 	.word	0x000002c0
        /*00fc*/ 	.word	0x000000ff
        /*0100*/ 	.word	0x000000a8
        /*0104*/ 	.short	0x0100
        /*0106*/ 	.byte	0x08
	.zero		1


	//   ....[8]....
        /*0108*/ 	.word	0x000002d0
        /*010c*/ 	.word	0x000000ff
        /*0110*/ 	.word	0x00000020
        /*0114*/ 	.short	0x0100
        /*0116*/ 	.byte	0x08
	.zero		1


	//   ....[9]....
        /*0118*/ 	.word	0x000002e0
        /*011c*/ 	.word	0x000000ff
        /*0120*/ 	.word	0x000000b0
        /*0124*/ 	.short	0x0100
        /*0126*/ 	.byte	0x08
	.zero		1


	//   ....[10]....
        /*0128*/ 	.word	0x000002f0
        /*012c*/ 	.word	0x000000ff
        /*0130*/ 	.word	0x00000028
        /*0134*/ 	.short	0x0100
        /*0136*/ 	.byte	0x08
	.zero		1


	//   ....[11]....
        /*0138*/ 	.word	0x00000300
        /*013c*/ 	.word	0x000000ff
        /*0140*/ 	.word	0x000000b8
        /*0144*/ 	.short	0x0100
        /*0146*/ 	.byte	0x08
	.zero		1


	//   ....[12]....
        /*0148*/ 	.word	0x00000310
        /*014c*/ 	.word	0x000000ff
        /*0150*/ 	.word	0x00000030
        /*0154*/ 	.short	0x0100
        /*0156*/ 	.byte	0x08
	.zero		1


	//   ....[13]....
        /*0158*/ 	.word	0x00000320
        /*015c*/ 	.word	0x000000ff
        /*0160*/ 	.word	0x000000c0
        /*0164*/ 	.short	0x0100
        /*0166*/ 	.byte	0x08
	.zero		1


	//   ....[14]....
        /*0168*/ 	.word	0x00000330
        /*016c*/ 	.word	0x000000ff
        /*0170*/ 	.word	0x00000038
        /*0174*/ 	.short	0x0100
        /*0176*/ 	.byte	0x08
	.zero		1


	//   ....[15]....
        /*0178*/ 	.word	0x00000340
        /*017c*/ 	.word	0x000000ff
        /*0180*/ 	.word	0x000000c8
        /*0184*/ 	.short	0x0100
        /*0186*/ 	.byte	0x08
	.zero		1


	//   ....[16]....
        /*0188*/ 	.word	0x00000350
        /*018c*/ 	.word	0x000000ff
        /*0190*/ 	.word	0x00000040
        /*0194*/ 	.short	0x0100
        /*0196*/ 	.byte	0x08
	.zero		1


	//   ....[17]....
        /*0198*/ 	.word	0x00000360
        /*019c*/ 	.word	0x000000ff
        /*01a0*/ 	.word	0x000000d0
        /*01a4*/ 	.short	0x0100
        /*01a6*/ 	.byte	0x08
	.zero		1


	//   ....[18]....
        /*01a8*/ 	.word	0x00000370
        /*01ac*/ 	.word	0x000000ff
        /*01b0*/ 	.word	0x00000048
        /*01b4*/ 	.short	0x0100
        /*01b6*/ 	.byte	0x08
	.zero		1


	//   ....[19]....
        /*01b8*/ 	.word	0x00000380
        /*01bc*/ 	.word	0x000000ff
        /*01c0*/ 	.word	0x000000d8
        /*01c4*/ 	.short	0x0100
        /*01c6*/ 	.byte	0x08
	.zero		1


	//   ....[20]....
        /*01c8*/ 	.word	0x00000390
        /*01cc*/ 	.word	0x000000ff
        /*01d0*/ 	.word	0x00000050
        /*01d4*/ 	.short	0x0100
        /*01d6*/ 	.byte	0x08
	.zero		1


	//   ....[21]....
        /*01d8*/ 	.word	0x000003a0
        /*01dc*/ 	.word	0x000000ff
        /*01e0*/ 	.word	0x000000e0
        /*01e4*/ 	.short	0x0100
        /*01e6*/ 	.byte	0x08
	.zero		1


	//   ....[22]....
        /*01e8*/ 	.word	0x000003b0
        /*01ec*/ 	.word	0x000000ff
        /*01f0*/ 	.word	0x00000058
        /*01f4*/ 	.short	0x0100
        /*01f6*/ 	.byte	0x08
	.zero		1


	//   ....[23]....
        /*01f8*/ 	.word	0x000003c0
        /*01fc*/ 	.word	0x000000ff
        /*0200*/ 	.word	0x000000e8
        /*0204*/ 	.short	0x0100
        /*0206*/ 	.byte	0x08
	.zero		1


	//   ....[24]....
        /*0208*/ 	.word	0x000003d0
        /*020c*/ 	.word	0x000000ff
        /*0210*/ 	.word	0x00000060
        /*0214*/ 	.short	0x0100
        /*0216*/ 	.byte	0x08
	.zero		1


	//   ....[25]....
        /*0218*/ 	.word	0x000003e0
        /*021c*/ 	.word	0x000000ff
        /*0220*/ 	.word	0x000000f0
        /*0224*/ 	.short	0x0100
        /*0226*/ 	.byte	0x08
	.zero		1


	//   ....[26]....
        /*0228*/ 	.word	0x000003f0
        /*022c*/ 	.word	0x000000ff
        /*0230*/ 	.word	0x00000068
        /*0234*/ 	.short	0x0100
        /*0236*/ 	.byte	0x08
	.zero		1


	//   ....[27]....
        /*0238*/ 	.word	0x00000400
        /*023c*/ 	.word	0x000000ff
        /*0240*/ 	.word	0x000000f8
        /*0244*/ 	.short	0x0100
        /*0246*/ 	.byte	0x08
	.zero		1


	//   ....[28]....
        /*0248*/ 	.word	0x00000410
        /*024c*/ 	.word	0x000000ff
        /*0250*/ 	.word	0x00000070
        /*0254*/ 	.short	0x0100
        /*0256*/ 	.byte	0x08
	.zero		1


	//   ....[29]....
        /*0258*/ 	.word	0x00000420
        /*025c*/ 	.word	0x000000ff
        /*0260*/ 	.word	0x00000100
        /*0264*/ 	.short	0x0100
        /*0266*/ 	.byte	0x08
	.zero		1


	//   ....[30]....
        /*0268*/ 	.word	0x00000430
        /*026c*/ 	.word	0x000000ff
        /*0270*/ 	.word	0x00000078
        /*0274*/ 	.short	0x0100
        /*0276*/ 	.byte	0x08
	.zero		1


	//   ....[31]....
        /*0278*/ 	.word	0x00000440
        /*027c*/ 	.word	0x000000ff
        /*0280*/ 	.word	0x00000108
        /*0284*/ 	.short	0x0100
        /*0286*/ 	.byte	0x08
	.zero		1


	//   ....[32]....
        /*0288*/ 	.word	0x00000450
        /*028c*/ 	.word	0x000000ff
        /*0290*/ 	.word	0x00000080
        /*0294*/ 	.short	0x0100
        /*0296*/ 	.byte	0x08
	.zero		1


	//   ....[33]....
        /*0298*/ 	.word	0x00000460
        /*029c*/ 	.word	0x000000ff
        /*02a0*/ 	.word	0x00000110
        /*02a4*/ 	.short	0x0100
        /*02a6*/ 	.byte	0x08
	.zero		1


	//   ....[34]....
        /*02a8*/ 	.word	0x00000470
        /*02ac*/ 	.word	0x000000ff
        /*02b0*/ 	.word	0x00000088
        /*02b4*/ 	.short	0x0100
        /*02b6*/ 	.byte	0x08
	.zero		1


	//   ....[35]....
        /*02b8*/ 	.word	0x00000480
        /*02bc*/ 	.word	0x000000ff
        /*02c0*/ 	.word	0x00000118
        /*02c4*/ 	.short	0x0100
        /*02c6*/ 	.byte	0x08
	.zero		1


	//   ....[36]....
        /*02c8*/ 	.word	0x000008e0
        /*02cc*/ 	.word	0x000000ff
        /*02d0*/ 	.word	0x00000130
        /*02d4*/ 	.short	0x0100
        /*02d6*/ 	.byte	0x06
	.zero		1


	//   ....[37]....
        /*02d8*/ 	.word	0x00000970
        /*02dc*/ 	.word	0x000000ff
        /*02e0*/ 	.word	0x00000138
        /*02e4*/ 	.short	0x0100
        /*02e6*/ 	.byte	0x06
	.zero		1


	//   ....[38]....
        /*02e8*/ 	.word	0x000016a0
        /*02ec*/ 	.word	0x00000003
        /*02f0*/ 	.word	0x00000000
        /*02f4*/ 	.short	0x010a
        /*02f6*/ 	.byte	0x3f
	.zero		1


	//   ....[39]....
        /*02f8*/ 	.word	0x000016e0
        /*02fc*/ 	.word	0x00000003
        /*0300*/ 	.word	0x00000000
        /*0304*/ 	.short	0x010a
        /*0306*/ 	.byte	0x3f
	.zero		1


	//   ....[40]....
        /*0308*/ 	.word	0x000019b0
        /*030c*/ 	.word	0x00000005
        /*0310*/ 	.word	0x00000000
        /*0314*/ 	.short	0x010a
        /*0316*/ 	.byte	0x3f
	.zero		1


	//   ....[41]....
        /*0318*/ 	.word	0x000019f0
        /*031c*/ 	.word	0x00000005
        /*0320*/ 	.word	0x00000000
        /*0324*/ 	.short	0x010a
        /*0326*/ 	.byte	0x3f
	.zero		1


	//   ....[42]....
        /*0328*/ 	.word	0x00001b50
        /*032c*/ 	.word	0x00000005
        /*0330*/ 	.word	0x00000000
        /*0334*/ 	.short	0x0101
        /*0336*/ 	.byte	0x3f
	.zero		1


	//   ....[43]....
        /*0338*/ 	.word	0x00001d70
        /*033c*/ 	.word	0x00000003
        /*0340*/ 	.word	0x00000000
        /*0344*/ 	.short	0x0101
        /*0346*/ 	.byte	0x3f
	.zero		1


	//   ....[44]....
        /*0348*/ 	.word	0x00005350
        /*034c*/ 	.word	0x0000000e
        /*0350*/ 	.word	0x00000090
        /*0354*/ 	.short	0x010a
        /*0356*/ 	.byte	0x3f
	.zero		1


	//   ....[45]....
        /*0358*/ 	.word	0x00005700
        /*035c*/ 	.word	0x00000006
        /*0360*/ 	.word	0x00000138
        /*0364*/ 	.short	0x0101
        /*0366*/ 	.byte	0x3f
	.zero		1


	//   ....[46]....
        /*0368*/ 	.word	0x00005e30
        /*036c*/ 	.word	0x00000007
        /*0370*/ 	.word	0x00000000
        /*0374*/ 	.short	0x010a
        /*0376*/ 	.byte	0x3f
	.zero		1


	//   ....[47]....
        /*0378*/ 	.word	0x00005eb0
        /*037c*/ 	.word	0x00000009
        /*0380*/ 	.word	0x00000000
        /*0384*/ 	.short	0x010a
        /*0386*/ 	.byte	0x3f
	.zero		1


	//   ....[48]....
        /*0388*/ 	.word	0x00005f40
        /*038c*/ 	.word	0x00000006
        /*0390*/ 	.word	0x00000000
        /*0394*/ 	.short	0x010a
        /*0396*/ 	.byte	0x3f
	.zero		1


	//   ....[49]....
        /*0398*/ 	.word	0x00005fd0
        /*039c*/ 	.word	0x00000009
        /*03a0*/ 	.word	0x00000000
        /*03a4*/ 	.short	0x010a
        /*03a6*/ 	.byte	0x3f
	.zero		1


	//   ....[50]....
        /*03a8*/ 	.word	0x00006060
        /*03ac*/ 	.word	0x00000006
        /*03b0*/ 	.word	0x00000000
        /*03b4*/ 	.short	0x010a
        /*03b6*/ 	.byte	0x3f
	.zero		1


	//   ....[51]....
        /*03b8*/ 	.word	0x000060f0
        /*03bc*/ 	.word	0x00000009
        /*03c0*/ 	.word	0x00000000
        /*03c4*/ 	.short	0x010a
        /*03c6*/ 	.byte	0x3f
	.zero		1


	//   ....[52]....
        /*03c8*/ 	.word	0x00006180
        /*03cc*/ 	.word	0x00000006
        /*03d0*/ 	.word	0x00000000
        /*03d4*/ 	.short	0x010a
        /*03d6*/ 	.byte	0x3f
	.zero		1


	//   ....[53]....
        /*03d8*/ 	.word	0x00006210
        /*03dc*/ 	.word	0x00000009
        /*03e0*/ 	.word	0x00000000
        /*03e4*/ 	.short	0x010a
        /*03e6*/ 	.byte	0x3f
	.zero		1


	//   ....[54]....
        /*03e8*/ 	.word	0x000062a0
        /*03ec*/ 	.word	0x00000006
        /*03f0*/ 	.word	0x00000000
        /*03f4*/ 	.short	0x010a
        /*03f6*/ 	.byte	0x3f
	.zero		1


	//   ....[55]....
        /*03f8*/ 	.word	0x00006330
        /*03fc*/ 	.word	0x00000009
        /*0400*/ 	.word	0x00000000
        /*0404*/ 	.short	0x010a
        /*0406*/ 	.byte	0x3f
	.zero		1


	//   ....[56]....
        /*0408*/ 	.word	0x000063c0
        /*040c*/ 	.word	0x00000006
        /*0410*/ 	.word	0x00000000
        /*0414*/ 	.short	0x010a
        /*0416*/ 	.byte	0x3f
	.zero		1


	//   ....[57]....
        /*0418*/ 	.word	0x00006450
        /*041c*/ 	.word	0x00000009
        /*0420*/ 	.word	0x00000000
        /*0424*/ 	.short	0x010a
        /*0426*/ 	.byte	0x3f
	.zero		1


	//   ....[58]....
        /*0428*/ 	.word	0x000064e0
        /*042c*/ 	.word	0x00000006
        /*0430*/ 	.word	0x00000000
        /*0434*/ 	.short	0x010a
        /*0436*/ 	.byte	0x3f
	.zero		1


	//   ....[59]....
        /*0438*/ 	.word	0x00006570
        /*043c*/ 	.word	0x00000009
        /*0440*/ 	.word	0x00000000
        /*0444*/ 	.short	0x010a
        /*0446*/ 	.byte	0x3f
	.zero		1


	//   ....[60]....
        /*0448*/ 	.word	0x00006600
        /*044c*/ 	.word	0x00000006
        /*0450*/ 	.word	0x00000000
        /*0454*/ 	.short	0x010a
        /*0456*/ 	.byte	0x3f
	.zero		1


	//   ....[61]....
        /*0458*/ 	.word	0x00006690
        /*045c*/ 	.word	0x00000009
        /*0460*/ 	.word	0x00000000
        /*0464*/ 	.short	0x010a
        /*0466*/ 	.byte	0x3f
	.zero		1


	//   ....[62]....
        /*0468*/ 	.word	0x00006720
        /*046c*/ 	.word	0x00000006
        /*0470*/ 	.word	0x00000000
        /*0474*/ 	.short	0x010a
        /*0476*/ 	.byte	0x3f
	.zero		1


	//   ....[63]....
        /*0478*/ 	.word	0x000067b0
        /*047c*/ 	.word	0x00000003
        /*0480*/ 	.word	0x00000000
        /*0484*/ 	.short	0x010a
        /*0486*/ 	.byte	0x3f
	.zero		1


	//   ....[64]....
        /*0488*/ 	.word	0x00006810
        /*048c*/ 	.word	0x00000003
        /*0490*/ 	.word	0x00000000
        /*0494*/ 	.short	0x010a
        /*0496*/ 	.byte	0x3f
	.zero		1


	//   ....[65]....
        /*0498*/ 	.word	0x00006860
        /*049c*/ 	.word	0x00000005
        /*04a0*/ 	.word	0x00000000
        /*04a4*/ 	.short	0x010a
        /*04a6*/ 	.byte	0x3f
	.zero		1


	//   ....[66]....
        /*04a8*/ 	.word	0x00006930
        /*04ac*/ 	.word	0x0000000e
        /*04b0*/ 	.word	0x00000090
        /*04b4*/ 	.short	0x010a
        /*04b6*/ 	.byte	0x3f
	.zero		1


	//   ....[67]....
        /*04b8*/ 	.word	0x00006a00
        /*04bc*/ 	.word	0x00000007
        /*04c0*/ 	.word	0x00000000
        /*04c4*/ 	.short	0x010a
        /*04c6*/ 	.byte	0x3f
	.zero		1


	//   ....[68]....
        /*04c8*/ 	.word	0x00006a50
        /*04cc*/ 	.word	0x00000009
        /*04d0*/ 	.word	0x00000000
        /*04d4*/ 	.short	0x010a
        /*04d6*/ 	.byte	0x3f
	.zero		1


	//   ....[69]....
        /*04d8*/ 	.word	0x00006aa0
        /*04dc*/ 	.word	0x00000006
        /*04e0*/ 	.word	0x00000000
        /*04e4*/ 	.short	0x010a
        /*04e6*/ 	.byte	0x3f
	.zero		1


	//   ....[70]....
        /*04e8*/ 	.word	0x00006af0
        /*04ec*/ 	.word	0x00000009
        /*04f0*/ 	.word	0x00000000
        /*04f4*/ 	.short	0x010a
        /*04f6*/ 	.byte	0x3f
	.zero		1


	//   ....[71]....
        /*04f8*/ 	.word	0x00006b40
        /*04fc*/ 	.word	0x00000006
        /*0500*/ 	.word	0x00000000
        /*0504*/ 	.short	0x010a
        /*0506*/ 	.byte	0x3f
	.zero		1


	//   ....[72]....
        /*0508*/ 	.word	0x00006b90
        /*050c*/ 	.word	0x00000009
        /*0510*/ 	.word	0x00000000
        /*0514*/ 	.short	0x010a
        /*0516*/ 	.byte	0x3f
	.zero		1


	//   ....[73]....
        /*0518*/ 	.word	0x00006be0
        /*051c*/ 	.word	0x00000006
        /*0520*/ 	.word	0x00000000
        /*0524*/ 	.short	0x010a
        /*0526*/ 	.byte	0x3f
	.zero		1


	//   ....[74]....
        /*0528*/ 	.word	0x00006c30
        /*052c*/ 	.word	0x00000009
        /*0530*/ 	.word	0x00000000
        /*0534*/ 	.short	0x010a
        /*0536*/ 	.byte	0x3f
	.zero		1


	//   ....[75]....
        /*0538*/ 	.word	0x00006c80
        /*053c*/ 	.word	0x00000006
        /*0540*/ 	.word	0x00000000
        /*0544*/ 	.short	0x010a
        /*0546*/ 	.byte	0x3f
	.zero		1


	//   ....[76]....
        /*0548*/ 	.word	0x00006cd0
        /*054c*/ 	.word	0x00000009
        /*0550*/ 	.word	0x00000000
        /*0554*/ 	.short	0x010a
        /*0556*/ 	.byte	0x3f
	.zero		1


	//   ....[77]....
        /*0558*/ 	.word	0x00006d20
        /*055c*/ 	.word	0x00000006
        /*0560*/ 	.word	0x00000000
        /*0564*/ 	.short	0x010a
        /*0566*/ 	.byte	0x3f
	.zero		1


	//   ....[78]....
        /*0568*/ 	.word	0x00006d70
        /*056c*/ 	.word	0x00000009
        /*0570*/ 	.word	0x00000000
        /*0574*/ 	.short	0x010a
        /*0576*/ 	.byte	0x3f
	.zero		1


	//   ....[79]....
        /*0578*/ 	.word	0x00006dc0
        /*057c*/ 	.word	0x00000006
        /*0580*/ 	.word	0x00000000
        /*0584*/ 	.short	0x010a
        /*0586*/ 	.byte	0x3f
	.zero		1


	//   ....[80]....
        /*0588*/ 	.word	0x00006e10
        /*058c*/ 	.word	0x00000009
        /*0590*/ 	.word	0x00000000
        /*0594*/ 	.short	0x010a
        /*0596*/ 	.byte	0x3f
	.zero		1


	//   ....[81]....
        /*0598*/ 	.word	0x00006e60
        /*059c*/ 	.word	0x00000006
        /*05a0*/ 	.word	0x00000000
        /*05a4*/ 	.short	0x010a
        /*05a6*/ 	.byte	0x3f
	.zero		1


	//   ....[82]....
        /*05a8*/ 	.word	0x00006eb0
        /*05ac*/ 	.word	0x00000009
        /*05b0*/ 	.word	0x00000000
        /*05b4*/ 	.short	0x010a
        /*05b6*/ 	.byte	0x3f
	.zero		1


	//   ....[83]....
        /*05b8*/ 	.word	0x00006f00
        /*05bc*/ 	.word	0x00000006
        /*05c0*/ 	.word	0x00000000
        /*05c4*/ 	.short	0x010a
        /*05c6*/ 	.byte	0x3f
	.zero		1


	//----- nvinfo : EIATTR_NUM_MBARRIERS
	.align		4
.L_35:
        /*05c8*/ 	.byte	0x03, 0x38
        /*05ca*/ 	.short	0x0026


	//----- nvinfo : EIATTR_EXIT_INSTR_OFFSETS
	.align		4
        /*05cc*/ 	.byte	0x04, 0x1c
        /*05ce*/ 	.short	(.L_37 - .L_36)


	//   ....[0]....
.L_36:
        /*05d0*/ 	.word	0x00000b40


	//   ....[1]....
        /*05d4*/ 	.word	0x00001350


	//   ....[2]....
        /*05d8*/ 	.word	0x00004990


	//   ....[3]....
        /*05dc*/ 	.word	0x00004ef0


	//   ....[4]....
        /*05e0*/ 	.word	0x00006800


	//----- nvinfo : EIATTR_MAX_THREADS
	.align		4
.L_37:
        /*05e4*/ 	.byte	0x04, 0x05
        /*05e6*/ 	.short	(.L_39 - .L_38)
.L_38:
        /*05e8*/ 	.word	0x00000180
        /*05ec*/ 	.word	0x00000001
        /*05f0*/ 	.word	0x00000001


	//----- nvinfo : EIATTR_CRS_STACK_SIZE
	.align		4
.L_39:
        /*05f4*/ 	.byte	0x04, 0x1e
        /*05f6*/ 	.short	(.L_41 - .L_40)
.L_40:
        /*05f8*/ 	.word	0x00000000


	//----- nvinfo : EIATTR_CBANK_PARAM_SIZE
	.align		4
.L_41:
        /*05fc*/ 	.byte	0x03, 0x19
        /*05fe*/ 	.short	0x0470


	//----- nvinfo : EIATTR_PARAM_CBANK
	.align		4
        /*0600*/ 	.byte	0x04, 0x0a
        /*0602*/ 	.short	(.L_43 - .L_42)
	.align		4
.L_42:
        /*0604*/ 	.word	index@(.nv.constant0._ZN7cutlass13device_kernelINS_4gemm6kernel13GemmUniversalIN4cute5tupleIJiiiiEEENS1_10collective13CollectiveMmaINS1_34MainloopSm90TmaGmmaWarpSpecializedILi18ENS5_IJNS4_1CILi2EEESB_NSA_ILi1EEEEEENS1_35KernelTmaWarpSpecializedCooperativeEEENS5_IJNSA_ILi128EEENSA_ILi64EEENSA_ILi32EEEEEENS_10bfloat16_tENS5_IJlSC_lEEESK_SL_NS4_8TiledMMAINS4_8MMA_AtomIJNS4_4SM904GMMA27MMA_64x64x16_F32BF16BF16_SSILNSP_5MajorE0ELSR_0ELNSP_7ScaleInE1ELSS_1EEEEEENS4_6LayoutINS5_IJSB_SC_SC_EEENS5_IJSC_NSA_ILi0EEESX_EEEEENS5_IJNS4_10UnderscoreES10_S10_EEEEENS4_23SM90_TMA_LOAD_MULTICASTENS4_14ComposedLayoutINS4_7SwizzleILi2ELi4ELi3EEENS4_18smem_ptr_flag_bitsILi16EEENSV_INS5_IJNSA_ILi8EEESI_EEENS5_IJSI_SC_EEEEEEEvNS4_8identityES13_S1D_vS1E_EENS_8epilogue10collective6detail29Sm90TmaWarpSpecializedAdapterINS1H_15DefaultEpilogueISK_SL_SL_NS1G_6thread17LinearCombinationISK_Li1EffLNS1L_9ScaleType4KindE0ELNS_15FloatRoundStyleE2ESK_EENS1_15EpilogueDefaultEEEEEvvEEEEvNT_6ParamsE)
        /*0608*/ 	.short	0x0210
        /*060a*/ 	.short	0x0470


	//----- nvinfo : EIATTR_SW_WAR
	.align		4
.L_43:
        /*060c*/ 	.byte	0x04, 0x36
        /*060e*/ 	.short	(.L_45 - .L_44)
.L_44:
        /*0610*/ 	.word	0x00000008
.L_45:


//--------------------- .nv.callgraph             --------------------------
	.section	.nv.callgraph,"",@"SHT_CUDA_CALLGRAPH"
	.align	4
	.sectionentsize	8
	.align		4
        /*0000*/ 	.word	0x00000000
	.align		4
        /*0004*/ 	.word	0xffffffff
	.align		4
        /*0008*/ 	.word	index@(_ZN7cutlass13device_kernelINS_4gemm6kernel13GemmUniversalIN4cute5tupleIJiiiiEEENS1_10collective13CollectiveMmaINS1_34MainloopSm90TmaGmmaWarpSpecializedILi18ENS5_IJNS4_1CILi2EEESB_NSA_ILi1EEEEEENS1_35KernelTmaWarpSpecializedCooperativeEEENS5_IJNSA_ILi128EEENSA_ILi64EEENSA_ILi32EEEEEENS_10bfloat16_tENS5_IJlSC_lEEESK_SL_NS4_8TiledMMAINS4_8MMA_AtomIJNS4_4SM904GMMA27MMA_64x64x16_F32BF16BF16_SSILNSP_5MajorE0ELSR_0ELNSP_7ScaleInE1ELSS_1EEEEEENS4_6LayoutINS5_IJSB_SC_SC_EEENS5_IJSC_NSA_ILi0EEESX_EEEEENS5_IJNS4_10UnderscoreES10_S10_EEEEENS4_23SM90_TMA_LOAD_MULTICASTENS4_14ComposedLayoutINS4_7SwizzleILi2ELi4ELi3EEENS4_18smem_ptr_flag_bitsILi16EEENSV_INS5_IJNSA_ILi8EEESI_EEENS5_IJSI_SC_EEEEEEEvNS4_8identityES13_S1D_vS1E_EENS_8epilogue10collective6detail29Sm90TmaWarpSpecializedAdapterINS1H_15DefaultEpilogueISK_SL_SL_NS1G_6thread17LinearCombinationISK_Li1EffLNS1L_9ScaleType4KindE0ELNS_15FloatRoundStyleE2ESK_EENS1_15EpilogueDefaultEEEEEvvEEEEvNT_6ParamsE)
	.align		4
        /*000c*/ 	.word	index@(__assertfail)
	.align		4
        /*0010*/ 	.word	0x00000000
	.align		4
        /*0014*/ 	.word	0xfffffffe
	.align		4
        /*0018*/ 	.word	0x00000000
	.align		4
        /*001c*/ 	.word	0xfffffffd
	.align		4
        /*0020*/ 	.word	0x00000000
	.align		4
        /*0024*/ 	.word	0xfffffffc


//--------------------- .nv.constant4             --------------------------
	.section	.nv.constant4,"a",@progbits
	.align	8
	.align		8
.nv.constant4:
        /*0000*/ 	.dword	__assertfail
	.align		8
        /*0008*/ 	.dword	__unnamed_1
	.align		8
        /*0010*/ 	.dword	_ZN39_INTERNAL_8d45f0b5_4_k_cu_61c01187_33294cuda3std3__45__cpo5beginE
	.align		8
        /*0018*/ 	.dword	_ZN39_INTERNAL_8d45f0b5_4_k_cu_61c01187_33294cuda3std3__45__cpo3endE
	.align		8
        /*0020*/ 	.dword	_ZN39_INTERNAL_8d45f0b5_4_k_cu_61c01187_33294cuda3std3__45__cpo6cbeginE
	.align		8
        /*0028*/ 	.dword	_ZN39_INTERNAL_8d45f0b5_4_k_cu_61c01187_33294cuda3std3__45__cpo4cendE
	.align		8
        /*0030*/ 	.dword	_ZN39_INTERNAL_8d45f0b5_4_k_cu_61c01187_33294cuda3std3__441_GLOBAL__N__8d45f0b5_4_k_cu_61c01187_33296ignoreE
	.align		8
        /*0038*/ 	.dword	_ZN39_INTERNAL_8d45f0b5_4_k_cu_61c01187_33294cuda3std3__419piecewise_constructE
	.align		8
        /*0040*/ 	.dword	_ZN39_INTERNAL_8d45f0b5_4_k_cu_61c01187_33294cuda3std3__48in_placeE
	.align		8
        /*0048*/ 	.dword	_ZN39_INTERNAL_8d45f0b5_4_k_cu_61c01187_33294cuda3std6ranges3__45__cpo4swapE
	.align		8
        /*0050*/ 	.dword	_ZN39_INTERNAL_8d45f0b5_4_k_cu_61c01187_33294cuda3std6ranges3__45__cpo9iter_moveE
	.align		8
        /*0058*/ 	.dword	_ZN39_INTERNAL_8d45f0b5_4_k_cu_61c01187_33294cute7productE
	.align		8
        /*0060*/ 	.dword	_ZN39_INTERNAL_8d45f0b5_4_k_cu_61c01187_33294cute1_E
	.align		8
        /*0068*/ 	.dword	$str$22
	.align		8
        /*0070*/ 	.dword	$str$23


//--------------------- .text._ZN7cutlass13device_kernelINS_4gemm6kernel13GemmUniversalIN4cute5tupleIJiiiiEEENS1_10collective13CollectiveMmaINS1_34MainloopSm90TmaGmmaWarpSpecializedILi18ENS5_IJNS4_1CILi2EEESB_NSA_ILi1EEEEEENS1_35KernelTmaWarpSpecializedCooperativeEEENS5_IJNSA_ILi128EEENSA_ILi64EEENSA_ILi32EEEEEENS_10bfloat16_tENS5_IJlSC_lEEESK_SL_NS4_8TiledMMAINS4_8MMA_AtomIJNS4_4SM904GMMA27MMA_64x64x16_F32BF16BF16_SSILNSP_5MajorE0ELSR_0ELNSP_7ScaleInE1ELSS_1EEEEEENS4_6LayoutINS5_IJSB_SC_SC_EEENS5_IJSC_NSA_ILi0EEESX_EEEEENS5_IJNS4_10UnderscoreES10_S10_EEEEENS4_23SM90_TMA_LOAD_MULTICASTENS4_14ComposedLayoutINS4_7SwizzleILi2ELi4ELi3EEENS4_18smem_ptr_flag_bitsILi16EEENSV_INS5_IJNSA_ILi8EEESI_EEENS5_IJSI_SC_EEEEEEEvNS4_8identityES13_S1D_vS1E_EENS_8epilogue10collective6detail29Sm90TmaWarpSpecializedAdapterINS1H_15DefaultEpilogueISK_SL_SL_NS1G_6thread17LinearCombinationISK_Li1EffLNS1L_9ScaleType4KindE0ELNS_15FloatRoundStyleE2ESK_EENS1_15EpilogueDefaultEEEEEvvEEEEvNT_6ParamsE --------------------------
	.section	.text._ZN7cutlass13device_kernelINS_4gemm6kernel13GemmUniversalIN4cute5tupleIJiiiiEEENS1_10collective13CollectiveMmaINS1_34MainloopSm90TmaGmmaWarpSpecializedILi18ENS5_IJNS4_1CILi2EEESB_NSA_ILi1EEEEEENS1_35KernelTmaWarpSpecializedCooperativeEEENS5_IJNSA_ILi128EEENSA_ILi64EEENSA_ILi32EEEEEENS_10bfloat16_tENS5_IJlSC_lEEESK_SL_NS4_8TiledMMAINS4_8MMA_AtomIJNS4_4SM904GMMA27MMA_64x64x16_F32BF16BF16_SSILNSP_5MajorE0ELSR_0ELNSP_7ScaleInE1ELSS_1EEEEEENS4_6LayoutINS5_IJSB_SC_SC_EEENS5_IJSC_NSA_ILi0EEESX_EEEEENS5_IJNS4_10UnderscoreES10_S10_EEEEENS4_23SM90_TMA_LOAD_MULTICASTENS4_14ComposedLayoutINS4_7SwizzleILi2ELi4ELi3EEENS4_18smem_ptr_flag_bitsILi16EEENSV_INS5_IJNSA_ILi8EEESI_EEENS5_IJSI_SC_EEEEEEEvNS4_8identityES13_S1D_vS1E_EENS_8epilogue10collective6detail29Sm90TmaWarpSpecializedAdapterINS1H_15DefaultEpilogueISK_SL_SL_NS1G_6thread17LinearCombinationISK_Li1EffLNS1L_9ScaleType4KindE0ELNS_15FloatRoundStyleE2ESK_EENS1_15EpilogueDefaultEEEEEvvEEEEvNT_6ParamsE,"ax",@progbits
	.align	128
.text._ZN7cutlass13device_kernelINS_4gemm6kernel13GemmUniversalIN4cute5tupleIJiiiiEEENS1_10collective13CollectiveMmaINS1_34MainloopSm90TmaGmmaWarpSpecializedILi18ENS5_IJNS4_1CILi2EEESB_NSA_ILi1EEEEEENS1_35KernelTmaWarpSpecializedCooperativeEEENS5_IJNSA_ILi128EEENSA_ILi64EEENSA_ILi32EEEEEENS_10bfloat16_tENS5_IJlSC_lEEESK_SL_NS4_8TiledMMAINS4_8MMA_AtomIJNS4_4SM904GMMA27MMA_64x64x16_F32BF16BF16_SSILNSP_5MajorE0ELSR_0ELNSP_7ScaleInE1ELSS_1EEEEEENS4_6LayoutINS5_IJSB_SC_SC_EEENS5_IJSC_NSA_ILi0EEESX_EEEEENS5_IJNS4_10UnderscoreES10_S10_EEEEENS4_23SM90_TMA_LOAD_MULTICASTENS4_14ComposedLayoutINS4_7SwizzleILi2ELi4ELi3EEENS4_18smem_ptr_flag_bitsILi16EEENSV_INS5_IJNSA_ILi8EEESI_EEENS5_IJSI_SC_EEEEEEEvNS4_8identityES13_S1D_vS1E_EENS_8epilogue10collective6detail29Sm90TmaWarpSpecializedAdapterINS1H_15DefaultEpilogueISK_SL_SL_NS1G_6thread17LinearCombinationISK_Li1EffLNS1L_9ScaleType4KindE0ELNS_15FloatRoundStyleE2ESK_EENS1_15EpilogueDefaultEEEEEvvEEEEvNT_6ParamsE:
        .type           _ZN7cutlass13device_kernelINS_4gemm6kernel13GemmUniversalIN4cute5tupleIJiiiiEEENS1_10collective13CollectiveMmaINS1_34MainloopSm90TmaGmmaWarpSpecializedILi18ENS5_IJNS4_1CILi2EEESB_NSA_ILi1EEEEEENS1_35KernelTmaWarpSpecializedCooperativeEEENS5_IJNSA_ILi128EEENSA_ILi64EEENSA_ILi32EEEEEENS_10bfloat16_tENS5_IJlSC_lEEESK_SL_NS4_8TiledMMAINS4_8MMA_AtomIJNS4_4SM904GMMA27MMA_64x64x16_F32BF16BF16_SSILNSP_5MajorE0ELSR_0ELNSP_7ScaleInE1ELSS_1EEEEEENS4_6LayoutINS5_IJSB_SC_SC_EEENS5_IJSC_NSA_ILi0EEESX_EEEEENS5_IJNS4_10UnderscoreES10_S10_EEEEENS4_23SM90_TMA_LOAD_MULTICASTENS4_14ComposedLayoutINS4_7SwizzleILi2ELi4ELi3EEENS4_18smem_ptr_flag_bitsILi16EEENSV_INS5_IJNSA_ILi8EEESI_EEENS5_IJSI_SC_EEEEEEEvNS4_8identityES13_S1D_vS1E_EENS_8epilogue10collective6detail29Sm90TmaWarpSpecializedAdapterINS1H_15DefaultEpilogueISK_SL_SL_NS1G_6thread17LinearCombinationISK_Li1EffLNS1L_9ScaleType4KindE0ELNS_15FloatRoundStyleE2ESK_EENS1_15EpilogueDefaultEEEEEvvEEEEvNT_6ParamsE,@function
        .size           _ZN7cutlass13device_kernelINS_4gemm6kernel13GemmUniversalIN4cute5tupleIJiiiiEEENS1_10collective13CollectiveMmaINS1_34MainloopSm90TmaGmmaWarpSpecializedILi18ENS5_IJNS4_1CILi2EEESB_NSA_ILi1EEEEEENS1_35KernelTmaWarpSpecializedCooperativeEEENS5_IJNSA_ILi128EEENSA_ILi64EEENSA_ILi32EEEEEENS_10bfloat16_tENS5_IJlSC_lEEESK_SL_NS4_8TiledMMAINS4_8MMA_AtomIJNS4_4SM904GMMA27MMA_64x64x16_F32BF16BF16_SSILNSP_5MajorE0ELSR_0ELNSP_7ScaleInE1ELSS_1EEEEEENS4_6LayoutINS5_IJSB_SC_SC_EEENS5_IJSC_NSA_ILi0EEESX_EEEEENS5_IJNS4_10UnderscoreES10_S10_EEEEENS4_23SM90_TMA_LOAD_MULTICASTENS4_14ComposedLayoutINS4_7SwizzleILi2ELi4ELi3EEENS4_18smem_ptr_flag_bitsILi16EEENSV_INS5_IJNSA_ILi8EEESI_EEENS5_IJSI_SC_EEEEEEEvNS4_8identityES13_S1D_vS1E_EENS_8epilogue10collective6detail29Sm90TmaWarpSpecializedAdapterINS1H_15DefaultEpilogueISK_SL_SL_NS1G_6thread17LinearCombinationISK_Li1EffLNS1L_9ScaleType4KindE0ELNS_15FloatRoundStyleE2ESK_EENS1_15EpilogueDefaultEEEEEvvEEEEvNT_6ParamsE,(.L_x_164 - _ZN7cutlass13device_kernelINS_4gemm6kernel13GemmUniversalIN4cute5tupleIJiiiiEEENS1_10collective13CollectiveMmaINS1_34MainloopSm90TmaGmmaWarpSpecializedILi18ENS5_IJNS4_1CILi2EEESB_NSA_ILi1EEEEEENS1_35KernelTmaWarpSpecializedCooperativeEEENS5_IJNSA_ILi128EEENSA_ILi64EEENSA_ILi32EEEEEENS_10bfloat16_tENS5_IJlSC_lEEESK_SL_NS4_8TiledMMAINS4_8MMA_AtomIJNS4_4SM904GMMA27MMA_64x64x16_F32BF16BF16_SSILNSP_5MajorE0ELSR_0ELNSP_7ScaleInE1ELSS_1EEEEEENS4_6LayoutINS5_IJSB_SC_SC_EEENS5_IJSC_NSA_ILi0EEESX_EEEEENS5_IJNS4_10UnderscoreES10_S10_EEEEENS4_23SM90_TMA_LOAD_MULTICASTENS4_14ComposedLayoutINS4_7SwizzleILi2ELi4ELi3EEENS4_18smem_ptr_flag_bitsILi16EEENSV_INS5_IJNSA_ILi8EEESI_EEENS5_IJSI_SC_EEEEEEEvNS4_8identityES13_S1D_vS1E_EENS_8epilogue10collective6detail29Sm90TmaWarpSpecializedAdapterINS1H_15DefaultEpilogueISK_SL_SL_NS1G_6thread17LinearCombinationISK_Li1EffLNS1L_9ScaleType4KindE0ELNS_15FloatRoundStyleE2ESK_EENS1_15EpilogueDefaultEEEEEvvEEEEvNT_6ParamsE)
        .other          _ZN7cutlass13device_kernelINS_4gemm6kernel13GemmUniversalIN4cute5tupleIJiiiiEEENS1_10collective13CollectiveMmaINS1_34MainloopSm90TmaGmmaWarpSpecializedILi18ENS5_IJNS4_1CILi2EEESB_NSA_ILi1EEEEEENS1_35KernelTmaWarpSpecializedCooperativeEEENS5_IJNSA_ILi128EEENSA_ILi64EEENSA_ILi32EEEEEENS_10bfloat16_tENS5_IJlSC_lEEESK_SL_NS4_8TiledMMAINS4_8MMA_AtomIJNS4_4SM904GMMA27MMA_64x64x16_F32BF16BF16_SSILNSP_5MajorE0ELSR_0ELNSP_7ScaleInE1ELSS_1EEEEEENS4_6LayoutINS5_IJSB_SC_SC_EEENS5_IJSC_NSA_ILi0EEESX_EEEEENS5_IJNS4_10UnderscoreES10_S10_EEEEENS4_23SM90_TMA_LOAD_MULTICASTENS4_14ComposedLayoutINS4_7SwizzleILi2ELi4ELi3EEENS4_18smem_ptr_flag_bitsILi16EEENSV_INS5_IJNSA_ILi8EEESI_EEENS5_IJSI_SC_EEEEEEEvNS4_8identityES13_S1D_vS1E_EENS_8epilogue10collective6detail29Sm90TmaWarpSpecializedAdapterINS1H_15DefaultEpilogueISK_SL_SL_NS1G_6thread17LinearCombinationISK_Li1EffLNS1L_9ScaleType4KindE0ELNS_15FloatRoundStyleE2ESK_EENS1_15EpilogueDefaultEEEEEvvEEEEvNT_6ParamsE,@"STO_CUDA_ENTRY STV_DEFAULT"
_ZN7cutlass13device_kernelINS_4gemm6kernel13GemmUniversalIN4cute5tupleIJiiiiEEENS1_10collective13CollectiveMmaINS1_34MainloopSm90TmaGmmaWarpSpecializedILi18ENS5_IJNS4_1CILi2EEESB_NSA_ILi1EEEEEENS1_35KernelTmaWarpSpecializedCooperativeEEENS5_IJNSA_ILi128EEENSA_ILi64EEENSA_ILi32EEEEEENS_10bfloat16_tENS5_IJlSC_lEEESK_SL_NS4_8TiledMMAINS4_8MMA_AtomIJNS4_4SM904GMMA27MMA_64x64x16_F32BF16BF16_SSILNSP_5MajorE0ELSR_0ELNSP_7ScaleInE1ELSS_1EEEEEENS4_6LayoutINS5_IJSB_SC_SC_EEENS5_IJSC_NSA_ILi0EEESX_EEEEENS5_IJNS4_10UnderscoreES10_S10_EEEEENS4_23SM90_TMA_LOAD_MULTICASTENS4_14ComposedLayoutINS4_7SwizzleILi2ELi4ELi3EEENS4_18smem_ptr_flag_bitsILi16EEENSV_INS5_IJNSA_ILi8EEESI_EEENS5_IJSI_SC_EEEEEEEvNS4_8identityES13_S1D_vS1E_EENS_8epilogue10collective6detail29Sm90TmaWarpSpecializedAdapterINS1H_15DefaultEpilogueISK_SL_SL_NS1G_6thread17LinearCombinationISK_Li1EffLNS1L_9ScaleType4KindE0ELNS_15FloatRoundStyleE2ESK_EENS1_15EpilogueDefaultEEEEEvvEEEEvNT_6ParamsE:
[----:B------:R-:W0:Y:S01]  /*0000*/  LDC R1, c[0x0][0x28] ;  /* 0x00000a00ff017b82 */ /* 0x000e220000000800 */
[----:B------:R-:W1:Y:S01]  /*0010*/  S2R R18, SR_TID.X ;  /* 0x0000000000127919 */ /* 0x000e620000002100 */
[----:B------:R-:W-:Y:S01]  /*0020*/  ELECT P0, URZ, PT ;  /* 0x00000000003f782f */ /* 0x000fe20003800000 */
[----:B------:R-:W-:Y:S01]  /*0030*/  BSSY B0, `(.L_x_0) ;  /* 0x000000f000007945 */ /* 0x000fe20003800000 */
[--C-:B-1----:R-:W-:Y:S02]  /*0040*/  SHF.R.U32.HI R0, RZ, 0x5, R18.reuse ;  /* 0x00000005ff007819 */ /* 0x102fe40000011612 */
[----:B------:R-:W-:-:S03]  /*0050*/  SHF.R.U32.HI R3, RZ, 0x7, R18 ;  /* 0x00000007ff037819 */ /* 0x000fc60000011612 */
[----:B------:R-:W1:Y:S04]  /*0060*/  SHFL.IDX PT, R2, R0, RZ, 0x1f ;  /* 0x00001fff00027589 */ /* 0x000e6800000e0000 */
[----:B------:R2:W3:Y:S01]  /*0070*/  SHFL.IDX PT, R5, R3, RZ, 0x1f ;  /* 0x00001fff03057589 */ /* 0x0004e200000e0000 */
[----:B-1----:R-:W-:-:S13]  /*0080*/  ISETP.NE.OR P0, PT, R2, RZ, !P0 ;  /* 0x000000ff0200720c */ /* 0x002fda0004705670 */
[----:B0-23--:R-:W-:Y:S05]  /*0090*/  @P0 BRA `(.L_x_1) ;  /* 0x0000000000200947 */ /* 0x00dfea0003800000 */
[----:B------:R-:W-:Y:S02]  /*00a0*/  ULDC.64 UR4, c[0x0][0x198] ;  /* 0x0000660000047ab9 */ /* 0x000fe40000000a00 */
[----:B------:R-:W-:Y:S02]  /*00b0*/  UIADD3 UR6, UP0, UR4, 0xf0, URZ ;  /* 0x000000f004067890 */ /* 0x000fe4000ff1e03f */
[----:B------:R-:W-:Y:S02]  /*00c0*/  UIADD3 UR4, UP1, UR4, 0x1f0, URZ ;  /* 0x000001f004047890 */ /* 0x000fe4000ff3e03f */
[----:B------:R-:W-:Y:S02]  /*00d0*/  UIADD3.X UR7, URZ, UR5, URZ, UP0, !UPT ;  /* 0x000000053f077290 */ /* 0x000fe400087fe43f */
[----:B------:R-:W-:-:S07]  /*00e0*/  UIADD3.X UR5, URZ, UR5, URZ, UP1, !UPT ;  /* 0x000000053f057290 */ /* 0x000fce0008ffe43f */
[----:B------:R0:W-:Y:S02]  /*00f0*/  UTMACCTL.PF [UR6] ;  /* 0x00000000060079b9 */ /* 0x0001e40008040000 */
[----:B------:R0:W-:Y:S02]  /*0100*/  UTMACCTL.PF [UR4] ;  /* 0x00000000040079b9 */ /* 0x0001e40008040000 */
[----:B0-----:R-:W-:Y:S01]  /*0110*/  NOP ;  /* 0x0000000000007918 */ /* 0x001fe20000000000 */
.L_x_1:
[----:B------:R-:W-:Y:S05]  /*0120*/  BSYNC B0 ;  /* 0x0000000000007941 */ /* 0x000fea0003800000 */
.L_x_0:
[----:B------:R-:W0:Y:S02]  /*0130*/  SHFL.IDX PT, R3, R0, RZ, 0x1f ;  /* 0x00001fff00037589 */ /* 0x000e2400000e0000 */
[----:B0-----:R-:W-:-:S13]  /*0140*/  ISETP.NE.AND P0, PT, R3, RZ, PT ;  /* 0x000000ff0300720c */ /* 0x001fda0003f05270 */
[----:B------:R-:W-:Y:S05]  /*0150*/  @P0 BRA `(.L_x_2) ;  /* 0x0000000000d40947 */ /* 0x000fea0003800000 */
[----:B------:R-:W-:Y:S01]  /*0160*/  ELECT P0, URZ, PT ;  /* 0x00000000003f782f */ /* 0x000fe20003800000 */
[----:B------:R-:W-:-:S12]  /*0170*/  BSSY B0, `(.L_x_2) ;  /* 0x0000033000007945 */ /* 0x000fd80003800000 */
[----:B------:R-:W-:Y:S05]  /*0180*/  @!P0 BRA `(.L_x_3) ;  /* 0x0000000000c48947 */ /* 0x000fea0003800000 */
[----:B------:R-:W0:Y:S01]  /*0190*/  S2UR UR8, SR_CgaCtaId ;  /* 0x00000000000879c3 */ /* 0x000e220000008800 */
[----:B------:R-:W-:Y:S01]  /*01a0*/  UMOV UR4, 0x400 ;  /* 0x0000040000047882 */ /* 0x000fe20000000000 */
[----:B------:R-:W-:Y:S01]  /*01b0*/  UMOV UR5, 0x1 ;  /* 0x0000000100057882 */ /* 0x000fe20000000000 */
[----:B------:R-:W-:Y:S02]  /*01c0*/  UMOV UR6, 0x6 ;  /* 0x0000000600067882 */ /* 0x000fe40000000000 */
[----:B------:R-:W-:-:S04]  /*01d0*/  UIADD3 UR6, -UR6, 0x100000, URZ ;  /* 0x0010000006067890 */ /* 0x000fc8000fffe13f */
[----:B------:R-:W-:Y:S02]  /*01e0*/  USHF.L.U32 UR7, UR6, 0xb, URZ ;  /* 0x0000000b06077899 */ /* 0x000fe4000800063f */
[----:B------:R-:W-:Y:S02]  /*01f0*/  USHF.L.U32 UR6, UR6, 0x1, URZ ;  /* 0x0000000106067899 */ /* 0x000fe4000800063f */
[----:B0-----:R-:W-:Y:S02]  /*0200*/  ULEA UR8, UR8, UR4, 0x18 ;  /* 0x0000000408087291 */ /* 0x001fe4000f8ec03f */
[----:B------:R-:W-:-:S04]  /*0210*/  UIADD3 UR4, -UR5, 0x100000, URZ ;  /* 0x0010000005047890 */ /* 0x000fc8000fffe13f */
[----:B------:R-:W-:Y:S02]  /*0220*/  USHF.L.U32 UR5, UR4, 0xb, URZ ;  /* 0x0000000b04057899 */ /* 0x000fe4000800063f */
[----:B------:R-:W-:Y:S01]  /*0230*/  USHF.L.U32 UR4, UR4, 0x1, URZ ;  /* 0x0000000104047899 */ /* 0x000fe2000800063f */
[----:B------:R-:W0:Y:S11]  /*0240*/  FENCE.VIEW.ASYNC.S ;  /* 0x00000000000073c6 */ /* 0x000e360000000000 */
[----:B0-----:R0:W1:Y:S01]  /*0250*/  SYNCS.EXCH.64 URZ, [UR8], UR4 ;  /* 0x00000004083f75b2 */ /* 0x0010620008000100 */
[----:B------:R0:W2:Y:S01]  /*0260*/  SYNCS.EXCH.64 URZ, [UR8+0x90], UR6 ;  /* 0x00009006083f75b2 */ /* 0x0000a20008000100 */
[----:B------:R0:W3:Y:S01]  /*0270*/  SYNCS.EXCH.64 URZ, [UR8+0x8], UR4 ;  /* 0x00000804083f75b2 */ /* 0x0000e20008000100 */
[----:B------:R0:W4:Y:S01]  /*0280*/  SYNCS.EXCH.64 URZ, [UR8+0x98], UR6 ;  /* 0x00009806083f75b2 */ /* 0x0001220008000100 */
[----:B------:R0:W0:Y:S01]  /*0290*/  SYNCS.EXCH.64 URZ, [UR8+0x10], UR4 ;  /* 0x00001004083f75b2 */ /* 0x0000220008000100 */
        /* <DEDUP_REMOVED lines=31> */
[----:B-1234-:R-:W-:Y:S01]  /*0490*/  NOP ;  /* 0x0000000000007918 */ /* 0x01efe20000000000 */
.L_x_3:
[----:B0-----:R-:W-:Y:S05]  /*04a0*/  BSYNC B0 ;  /* 0x0000000000007941 */ /* 0x001fea0003800000 */
.L_x_2:
[----:B------:R-:W-:Y:S01]  /*04b0*/  SHF.R.S32.HI R7, RZ, 0x1f, R18 ;  /* 0x0000001fff077819 */ /* 0x000fe20000011412 */
[----:B------:R-:W0:Y:S01]  /*04c0*/  SHFL.IDX PT, R0, R0, RZ, 0x1f ;  /* 0x00001fff00007589 */ /* 0x000e2200000e0000 */
[----:B------:R-:W1:Y:S01]  /*04d0*/  S2UR UR8, SR_CTAID.X ;  /* 0x00000000000879c3 */ /* 0x000e620000002500 */
[----:B------:R-:W-:Y:S02]  /*04e0*/  ELECT P0, URZ, PT ;  /* 0x00000000003f782f */ /* 0x000fe40003800000 */
[----:B------:R-:W-:Y:S01]  /*04f0*/  LEA.HI R7, R7, R18, RZ, 0x7 ;  /* 0x0000001207077211 */ /* 0x000fe200078f38ff */
[----:B------:R-:W2:Y:S01]  /*0500*/  S2R R4, SR_CTAID.Y ;  /* 0x0000000000047919 */ /* 0x000ea20000002600 */
[----:B------:R-:W-:Y:S01]  /*0510*/  SHF.R.S32.HI R8, RZ, 0x1f, R3 ;  /* 0x0000001fff087819 */ /* 0x000fe20000011403 */
[----:B------:R-:W-:Y:S01]  /*0520*/  ULDC UR4, c[0x0][0x150] ;  /* 0x0000540000047ab9 */ /* 0x000fe20000000800 */
[----:B------:R-:W-:Y:S01]  /*0530*/  LOP3.LUT R7, R7, 0xffffff80, RZ, 0xc0, !PT ;  /* 0xffffff8007077812 */ /* 0x000fe200078ec0ff */
[----:B------:R-:W-:Y:S01]  /*0540*/  NOP ;  /* 0x0000000000007918 */ /* 0x000fe20000000000 */
[----:B------:R-:W-:Y:S01]  /*0550*/  LEA.HI R8, R8, R3, RZ, 0x2 ;  /* 0x0000000308087211 */ /* 0x000fe200078f10ff */
[----:B------:R-:W3:Y:S01]  /*0560*/  LDC R10, c[0x0][0x144] ;  /* 0x00005100ff0a7b82 */ /* 0x000ee20000000800 */
[----:B------:R-:W-:Y:S01]  /*0570*/  NOP ;  /* 0x0000000000007918 */ /* 0x000fe20000000000 */
[----:B------:R-:W-:Y:S01]  /*0580*/  IMAD.IADD R6, R18, 0x1, -R7 ;  /* 0x0000000112067824 */ /* 0x000fe200078e0a07 */
[----:B------:R-:W-:Y:S01]  /*0590*/  LOP3.LUT R8, R8, 0x3ffffffc, RZ, 0xc0, !PT ;  /* 0x3ffffffc08087812 */ /* 0x000fe200078ec0ff */
[----:B------:R-:W-:Y:S01]  /*05a0*/  IMAD.MOV.U32 R23, RZ, RZ, 0x1 ;  /* 0x00000001ff177424 */ /* 0x000fe200078e00ff */
[----:B------:R-:W-:-:S02]  /*05b0*/  ISETP.NE.AND P3, PT, R5, RZ, PT ;  /* 0x000000ff0500720c */ /* 0x000fc40003f65270 */
[----:B------:R-:W-:Y:S01]  /*05c0*/  SHF.R.S32.HI R7, RZ, 0x1f, R6 ;  /* 0x0000001fff077819 */ /* 0x000fe20000011406 */
[----:B------:R-:W-:Y:S01]  /*05d0*/  IMAD.IADD R8, R3, 0x1, -R8 ;  /* 0x0000000103087824 */ /* 0x000fe200078e0a08 */
[----:B------:R-:W4:Y:S02]  /*05e0*/  LDC R13, c[0x0][0x140] ;  /* 0x00005000ff0d7b82 */ /* 0x000f240000000800 */
[----:B------:R-:W-:Y:S02]  /*05f0*/  LEA.HI R7, R7, R6, RZ, 0x3 ;  /* 0x0000000607077211 */ /* 0x000fe400078f18ff */
[----:B0-----:R-:W-:Y:S02]  /*0600*/  ISETP.NE.OR P0, PT, R0, RZ, !P0 ;  /* 0x000000ff0000720c */ /* 0x001fe40004705670 */
[--C-:B------:R-:W-:Y:S02]  /*0610*/  SHF.R.S32.HI R0, RZ, 0x3, R7.reuse ;  /* 0x00000003ff007819 */ /* 0x100fe40000011407 */
[----:B------:R-:W-:-:S02]  /*0620*/  SHF.R.S32.HI R7, RZ, 0x1f, R7 ;  /* 0x0000001fff077819 */ /* 0x000fc40000011407 */
[----:B-1----:R-:W-:Y:S02]  /*0630*/  I2FP.F32.U32 R9, UR8 ;  /* 0x0000000800097c45 */ /* 0x002fe40008201000 */
[----:B------:R-:W-:-:S03]  /*0640*/  LEA.HI R7, R7, R0, RZ, 0x2 ;  /* 0x0000000007077211 */ /* 0x000fc600078f10ff */
[----:B------:R-:W-:Y:S01]  /*0650*/  FMUL R9, R9, UR4 ;  /* 0x0000000409097c20 */ /* 0x000fe20008400000 */
[----:B------:R-:W-:Y:S01]  /*0660*/  LOP3.LUT R7, R7, 0xfffffffc, RZ, 0xc0, !PT ;  /* 0xfffffffc07077812 */ /* 0x000fe200078ec0ff */
[----:B------:R-:W-:Y:S01]  /*0670*/  VOTEU.ALL UP0, P0 ;  /* 0x00000000003f7886 */ /* 0x000fe20000000000 */
[----:B--2---:R-:W-:Y:S01]  /*0680*/  I2FP.F32.U32 R3, R4 ;  /* 0x0000000400037245 */ /* 0x004fe20000201000 */
[----:B------:R-:W-:Y:S01]  /*0690*/  ULDC UR4, c[0x0][0x154] ;  /* 0x0000550000047ab9 */ /* 0x000fe20000000800 */
[----:B------:R-:W-:Y:S01]  /*06a0*/  VOTEU.ALL UP1, P0 ;  /* 0x00000000003f7886 */ /* 0x000fe20000020000 */
[----:B------:R-:W0:Y:S01]  /*06b0*/  F2I.U32.TRUNC.NTZ R9, R9 ;  /* 0x0000000900097305 */ /* 0x000e22000020f000 */
[----:B------:R-:W-:Y:S01]  /*06c0*/  IMAD.IADD R7, R0, 0x1, -R7 ;  /* 0x0000000100077824 */ /* 0x000fe200078e0a07 */
[----:B------:R-:W1:Y:S01]  /*06d0*/  @!UP0 S2UR UR7, SR_CgaCtaId ;  /* 0x00000000000789c3 */ /* 0x000e620000008800 */
[----:B------:R-:W-:Y:S01]  /*06e0*/  FMUL R12, R3, UR4 ;  /* 0x00000004030c7c20 */ /* 0x000fe20008400000 */
[----:B------:R-:W-:Y:S01]  /*06f0*/  UMOV UR4, 0x20 ;  /* 0x0000002000047882 */ /* 0x000fe20000000000 */
[----:B------:R-:W-:Y:S01]  /*0700*/  IMAD R8, R8, 0x4, R7 ;  /* 0x0000000408087824 */ /* 0x000fe200078e0207 */
[----:B------:R-:W-:Y:S01]  /*0710*/  @!UP0 UMOV UR6, 0x400 ;  /* 0x0000040000068882 */ /* 0x000fe20000000000 */
[----:B------:R-:W-:-:S04]  /*0720*/  @!UP0 UIADD3 UR4, -UR4, 0x100000, URZ ;  /* 0x0010000004048890 */ /* 0x000fc8000fffe13f */
[----:B------:R-:W-:Y:S02]  /*0730*/  @!UP0 USHF.L.U32 UR5, UR4, 0xb, URZ ;  /* 0x0000000b04058899 */ /* 0x000fe4000800063f */
[----:B------:R-:W-:Y:S01]  /*0740*/  @!UP0 USHF.L.U32 UR4, UR4, 0x1, URZ ;  /* 0x0000000104048899 */ /* 0x000fe2000800063f */
[----:B----4-:R-:W-:Y:S01]  /*0750*/  ISETP.EQ.U32.AND P2, PT, R13, 0x1, PT ;  /* 0x000000010d00780c */ /* 0x010fe20003f42070 */
[----:B------:R-:W2:Y:S01]  /*0760*/  F2I.U32.TRUNC.NTZ R12, R12 ;  /* 0x0000000c000c7305 */ /* 0x000ea2000020f000 */
[----:B------:R-:W-:Y:S01]  /*0770*/  LEA.HI R0, R8, R8, RZ, 0x1 ;  /* 0x0000000808007211 */ /* 0x000fe200078f08ff */
[----:B------:R-:W4:Y:S03]  /*0780*/  LDC R7, c[0x0][0x148] ;  /* 0x00005200ff077b82 */ /* 0x000f260000000800 */
[----:B------:R-:W-:Y:S01]  /*0790*/  LOP3.LUT R11, R0, 0xfffffffe, RZ, 0xc0, !PT ;  /* 0xfffffffe000b7812 */ /* 0x000fe200078ec0ff */
[----:B0-----:R-:W-:Y:S01]  /*07a0*/  IMAD.MOV R15, RZ, RZ, -R9 ;  /* 0x000000ffff0f7224 */ /* 0x001fe200078e0a09 */
[----:B------:R-:W-:-:S03]  /*07b0*/  SHF.R.S32.HI R9, RZ, 0x1f, R2 ;  /* 0x0000001fff097819 */ /* 0x000fc60000011402 */
[----:B---3--:R-:W-:Y:S01]  /*07c0*/  IMAD R3, R10, R15, UR8 ;  /* 0x000000080a037e24 */ /* 0x008fe2000f8e020f */
[----:B------:R-:W-:Y:S01]  /*07d0*/  LEA.HI R9, R9, R2, RZ, 0x2 ;  /* 0x0000000209097211 */ /* 0x000fe200078f10ff */
[C---:B------:R-:W-:Y:S02]  /*07e0*/  IMAD.IADD R0, R8.reuse, 0x1, -R11 ;  /* 0x0000000108007824 */ /* 0x040fe400078e0a0b */
[----:B------:R-:W-:Y:S01]  /*07f0*/  IMAD.SHL.U32 R11, R8, 0x4, RZ ;  /* 0x00000004080b7824 */ /* 0x000fe200078e00ff */
[----:B------:R-:W-:Y:S01]  /*0800*/  LOP3.LUT R9, R9, 0xfffffffc, RZ, 0xc0, !PT ;  /* 0xfffffffc09097812 */ /* 0x000fe200078ec0ff */
[----:B--2---:R-:W-:Y:S01]  /*0810*/  IMAD.MOV R21, RZ, RZ, -R12 ;  /* 0x000000ffff157224 */ /* 0x004fe200078e0a0c */
[----:B------:R-:W-:Y:S01]  /*0820*/  ISETP.NE.AND P4, PT, R0, R3, PT ;  /* 0x000000030000720c */ /* 0x000fe20003f85270 */
[----:B-1----:R-:W-:Y:S01]  /*0830*/  @!UP0 ULEA UR6, UR7, UR6, 0x18 ;  /* 0x0000000607068291 */ /* 0x002fe2000f8ec03f */
[----:B------:R-:W-:Y:S01]  /*0840*/  LOP3.LUT R22, R8, 0xc, R11, 0x78, !PT ;  /* 0x0000000c08167812 */ /* 0x000fe200078e780b */
[----:B------:R-:W-:Y:S01]  /*0850*/  IMAD.IADD R0, R2, 0x1, -R9 ;  /* 0x0000000102007824 */ /* 0x000fe200078e0a09 */
[----:B------:R-:W-:Y:S01]  /*0860*/  VOTEU.ALL UP0, P0 ;  /* 0x00000000003f7886 */ /* 0x000fe20000000000 */
[----:B------:R-:W-:Y:S01]  /*0870*/  LOP3.LUT P0, RZ, R6, 0x7, RZ, 0xc0, !PT ;  /* 0x0000000706ff7812 */ /* 0x000fe2000780c0ff */
[----:B------:R-:W-:-:S02]  /*0880*/  VIADD R6, R5, 0xffffffff ;  /* 0xffffffff05067836 */ /* 0x000fc40000000000 */
[----:B------:R-:W-:Y:S01]  /*0890*/  ISETP.NE.AND P1, PT, R0, 0x3, PT ;  /* 0x000000030000780c */ /* 0x000fe20003f25270 */
[----:B----4-:R-:W-:Y:S01]  /*08a0*/  IMAD R9, R7, R21, R4 ;  /* 0x0000001507097224 */ /* 0x010fe200078e0204 */
[----:B------:R-:W-:Y:S02]  /*08b0*/  ISETP.LT.U32.AND P0, PT, R22, 0x4, !P0 ;  /* 0x000000041600780c */ /* 0x000fe40004701070 */
[----:B------:R-:W-:Y:S01]  /*08c0*/  ISETP.EQ.OR P1, PT, R0, RZ, !P1 ;  /* 0x000000ff0000720c */ /* 0x000fe20004f22670 */
[----:B------:R-:W0:Y:S02]  /*08d0*/  FENCE.VIEW.ASYNC.S ;  /* 0x00000000000073c6 */ /* 0x000e240000000000 */
[----:B0-----:R0:W1:Y:S01]  /*08e0*/  @!UP0 SYNCS.EXCH.64 URZ, [UR6+0x130], UR4 ;  /* 0x00013004063f85b2 */ /* 0x0010620008000100 */
[----:B------:R-:W-:Y:S02]  /*08f0*/  @P4 LEA.HI R2, R22, R22, RZ, 0x1 ;  /* 0x0000001616024211 */ /* 0x000fe400078f08ff */
[----:B------:R-:W-:-:S02]  /*0900*/  ISETP.EQ.AND P1, PT, R5, RZ, P1 ;  /* 0x000000ff0500720c */ /* 0x000fc40000f22270 */
[----:B------:R-:W-:Y:S02]  /*0910*/  @P4 SHF.R.S32.HI R2, RZ, 0x1, R2 ;  /* 0x00000001ff024819 */ /* 0x000fe40000011402 */
[----:B------:R-:W-:Y:S02]  /*0920*/  ISETP.GE.U32.AND P6, PT, R6, 0x2, PT ;  /* 0x000000020600780c */ /* 0x000fe40003fc6070 */
[----:B------:R-:W-:Y:S02]  /*0930*/  @P4 ISETP.NE.AND P5, PT, R2, R9, PT ;  /* 0x000000090200420c */ /* 0x000fe40003fa5270 */
[----:B------:R-:W-:Y:S02]  /*0940*/  SEL R2, RZ, 0x1, !P0 ;  /* 0x00000001ff027807 */ /* 0x000fe40004000000 */
[----:B------:R-:W-:Y:S02]  /*0950*/  @P4 SEL R23, RZ, 0x1, P5 ;  /* 0x00000001ff174807 */ /* 0x000fe40002800000 */
[----:B------:R-:W-:Y:S01]  /*0960*/  SEL R19, RZ, 0x1, !P1 ;  /* 0x00000001ff137807 */ /* 0x000fe20004800000 */
[----:B------:R0:W2:Y:S01]  /*0970*/  @!UP1 SYNCS.EXCH.64 URZ, [UR6+0x138], UR4 ;  /* 0x00013804063f95b2 */ /* 0x0000a20008000100 */
[----:B------:R-:W-:Y:S01]  /*0980*/  LOP3.LUT R23, R23, R2, RZ, 0xc0, !PT ;  /* 0x0000000217177212 */ /* 0x000fe200078ec0ff */
[----:B------:R-:W-:Y:S01]  /*0990*/  NOP ;  /* 0x0000000000007918 */ /* 0x000fe20000000000 */
[----:B------:R-:W-:Y:S01]  /*09a0*/  SEL R19, R19, 0x2, P6 ;  /* 0x0000000213137807 */ /* 0x000fe20003000000 */
[----:B------:R-:W-:Y:S06]  /*09b0*/  @!P2 BRA `(.L_x_4) ;  /* 0x000000000008a947 */ /* 0x000fec0003800000 */
[----:B-12---:R-:W-:Y:S01]  /*09c0*/  UCGABAR_ARV ;  /* 0x00000000000079c7 */ /* 0x006fe20008000000 */
[----:B------:R-:W-:Y:S05]  /*09d0*/  BRA `(.L_x_5) ;  /* 0x0000000000047947 */ /* 0x000fea0003800000 */
.L_x_4:
[----:B-12---:R-:W-:Y:S01]  /*09e0*/  NOP ;  /* 0x0000000000007918 */ /* 0x006fe20000000000 */
.L_x_5:
[----:B------:R-:W1:Y:S01]  /*09f0*/  LDC R2, c[0x0][0x65c] ;  /* 0x00019700ff027b82 */ /* 0x000e620000000800 */
[----:B------:R-:W-:Y:S02]  /*0a00*/  IMAD.U32 R8, RZ, RZ, UR8 ;  /* 0x00000008ff087e24 */ /* 0x000fe4000f8e00ff */
[----:B------:R-:W-:Y:S01]  /*0a10*/  IMAD.MOV.U32 R9, RZ, RZ, RZ ;  /* 0x000000ffff097224 */ /* 0x000fe200078e00ff */
[----:B-1----:R-:W-:-:S04]  /*0a20*/  ISETP.NE.AND P1, PT, R2, 0x1, PT ;  /* 0x000000010200780c */ /* 0x002fc80003f25270 */
[----:B------:R-:W-:-:S09]  /*0a30*/  P2R R5, PR, RZ, 0x2 ;  /* 0x00000002ff057803 */ /* 0x000fd20000000000 */
[----:B------:R-:W1:Y:S01]  /*0a40*/  @P1 LDC R17, c[0x0][0x10] ;  /* 0x00000400ff111b82 */ /* 0x000e620000000800 */
[----:B------:R-:W-:Y:S02]  /*0a50*/  @P1 IMAD.MOV.U32 R5, RZ, RZ, RZ ;  /* 0x000000ffff051224 */ /* 0x000fe400078e00ff */
[----:B------:R-:W-:-:S05]  /*0a60*/  @P1 IMAD.MOV.U32 R13, RZ, RZ, RZ ;  /* 0x000000ffff0d1224 */ /* 0x000fca00078e00ff */
[----:B------:R-:W2:Y:S01]  /*0a70*/  @!P1 LDC R11, c[0x0][0xc] ;  /* 0x00000300ff0b9b82 */ /* 0x000ea20000000800 */
[----:B-1----:R-:W-:-:S04]  /*0a80*/  @P1 IMAD.WIDE.U32 R16, R17, UR8, R4 ;  /* 0x0000000811101c25 */ /* 0x002fc8000f8e0004 */
[----:B------:R-:W-:Y:S02]  /*0a90*/  @P1 IMAD.IADD R17, R17, 0x1, R13 ;  /* 0x0000000111111824 */ /* 0x000fe400078e020d */
[----:B--2---:R-:W-:-:S04]  /*0aa0*/  @!P1 IMAD.WIDE.U32 R8, R4, R11, R8 ;  /* 0x0000000b04089225 */ /* 0x004fc800078e0008 */
[----:B------:R-:W-:Y:S02]  /*0ab0*/  @!P1 IMAD.MOV.U32 R16, RZ, RZ, R8 ;  /* 0x000000ffff109224 */ /* 0x000fe400078e0008 */
[----:B------:R-:W-:Y:S01]  /*0ac0*/  @!P1 IMAD.MOV.U32 R17, RZ, RZ, R9 ;  /* 0x000000ffff119224 */ /* 0x000fe200078e0009 */
[----:B------:R-:W-:Y:S06]  /*0ad0*/  @!P2 BRA `(.L_x_6) ;  /* 0x00000000000ca947 */ /* 0x000fec0003800000 */
[----:B------:R-:W-:Y:S01]  /*0ae0*/  UCGABAR_WAIT ;  /* 0x0000000000007dc7 */ /* 0x000fe20008000000 */
[----:B------:R-:W-:Y:S01]  /*0af0*/  CCTL.IVALL ;  /* 0x00000000ff00798f */ /* 0x000fe20002000000 */
[----:B------:R-:W-:Y:S05]  /*0b00*/  BRA `(.L_x_7) ;  /* 0x0000000000047947 */ /* 0x000fea0003800000 */
.L_x_6:
[----:B------:R-:W-:Y:S06]  /*0b10*/  BAR.SYNC.DEFER_BLOCKING 0x0 ;  /* 0x0000000000007b1d */ /* 0x000fec0000010000 */
.L_x_7:
[----:B------:R-:W-:Y:S05]  /*0b20*/  @!P3 BRA `(.L_x_8) ;  /* 0x0000003c009cb947 */ /* 0x000fea0003800000 */
[----:B------:R-:W-:-:S13]  /*0b30*/  ISETP.GT.U32.AND P0, PT, R6, 0x1, PT ;  /* 0x000000010600780c */ /* 0x000fda0003f04070 */
[----:B0-----:R-:W-:Y:S05]  /*0b40*/  @P0 EXIT ;  /* 0x000000000000094d */ /* 0x001fea0003800000 */
[----:B------:R-:W-:Y:S01]  /*0b50*/  ULDC.64 UR4, c[0x0][0x650] ;  /* 0x0001940000047ab9 */ /* 0x000fe20000000a00 */
[----:B------:R-:W-:Y:S01]  /*0b60*/  PRMT R0, RZ, 0x7610, R0 ;  /* 0x00007610ff007816 */ /* 0x000fe20000000000 */
[----:B------:R-:W-:Y:S01]  /*0b70*/  IMAD.MOV.U32 R60, RZ, RZ, -0x1 ;  /* 0xffffffffff3c7424 */ /* 0x000fe200078e00ff */
[----:B------:R-:W-:Y:S01]  /*0b80*/  ISETP.GE.U32.AND P0, PT, R16, UR4, PT ;  /* 0x0000000410007c0c */ /* 0x000fe2000bf06070 */
[----:B------:R-:W-:Y:S02]  /*0b90*/  IMAD.MOV.U32 R61, RZ, RZ, -0x1 ;  /* 0xffffffffff3d7424 */ /* 0x000fe400078e00ff */
[----:B------:R-:W-:Y:S01]  /*0ba0*/  IMAD.MOV.U32 R59, RZ, RZ, -0x1 ;  /* 0xffffffffff3b7424 */ /* 0x000fe200078e00ff */
[----:B------:R-:W-:-:S13]  /*0bb0*/  ISETP.GE.U32.AND.EX P0, PT, R17, UR5, PT, P0 ;  /* 0x0000000511007c0c */ /* 0x000fda000bf06100 */
[----:B------:R-:W-:Y:S05]  /*0bc0*/  @P0 BRA `(.L_x_9) ;  /* 0x0000000400280947 */ /* 0x000fea0003800000 */
[----:B------:R-:W0:Y:S01]  /*0bd0*/  LDC.64 R24, c[0x0][0x628] ;  /* 0x00018a00ff187b82 */ /* 0x000e220000000a00 */
[----:B------:R-:W-:Y:S02]  /*0be0*/  IMAD.MOV.U32 R8, RZ, RZ, R16 ;  /* 0x000000ffff087224 */ /* 0x000fe400078e0010 */
[----:B------:R-:W-:-:S05]  /*0bf0*/  IMAD.MOV.U32 R9, RZ, RZ, R17 ;  /* 0x000000ffff097224 */ /* 0x000fca00078e0011 */
[----:B------:R-:W1:Y:S08]  /*0c00*/  LDC R0, c[0x0][0x630] ;  /* 0x00018c00ff007b82 */ /* 0x000e700000000800 */
[----:B------:R-:W2:Y:S01]  /*0c10*/  LDC.64 R26, c[0x0][0x620] ;  /* 0x00018800ff1a7b82 */ /* 0x000ea20000000a00 */
[----:B0-----:R-:W-:-:S04]  /*0c20*/  ISETP.NE.U32.AND P0, PT, R24, RZ, PT ;  /* 0x000000ff1800720c */ /* 0x001fc80003f05070 */
[----:B------:R-:W-:-:S13]  /*0c30*/  ISETP.NE.AND.EX P0, PT, R25, RZ, PT, P0 ;  /* 0x000000ff1900720c */ /* 0x000fda0003f05300 */
[----:B-12---:R-:W-:Y:S05]  /*0c40*/  @!P0 BRA `(.L_x_10) ;  /* 0x0000000000288947 */ /* 0x006fea0003800000 */
[----:B------:R-:W0:Y:S02]  /*0c50*/  LDC R13, c[0x0][0x634] ;  /* 0x00018d00ff0d7b82 */ /* 0x000e240000000800 */
[----:B0-----:R-:W-:-:S05]  /*0c60*/  IADD3 R13, P0, R16, R13, RZ ;  /* 0x0000000d100d7210 */ /* 0x001fca0007f1e0ff */
[----:B------:R-:W-:-:S04]  /*0c70*/  IMAD.X R15, RZ, RZ, R17, P0 ;  /* 0x000000ffff0f7224 */ /* 0x000fc800000e0611 */
[----:B------:R-:W-:-:S04]  /*0c80*/  IMAD.WIDE.U32 R8, R15, R24, RZ ;  /* 0x000000180f087225 */ /* 0x000fc800078e00ff */
[----:B------:R-:W-:-:S04]  /*0c90*/  IMAD.WIDE.U32 R10, P0, R13, R25, R8 ;  /* 0x000000190d0a7225 */ /* 0x000fc80007800008 */
[----:B------:R-:W-:-:S04]  /*0ca0*/  IMAD.WIDE.U32 R8, R13, R24, RZ ;  /* 0x000000180d087225 */ /* 0x000fc800078e00ff */
[----:B------:R-:W-:Y:S01]  /*0cb0*/  IMAD.X R13, RZ, RZ, RZ, P0 ;  /* 0x000000ffff0d7224 */ /* 0x000fe200000e06ff */
[----:B------:R-:W-:Y:S01]  /*0cc0*/  IADD3 RZ, P0, R9, R10, RZ ;  /* 0x0000000a09ff7210 */ /* 0x000fe20007f1e0ff */
[----:B------:R-:W-:-:S04]  /*0cd0*/  IMAD.MOV.U32 R12, RZ, RZ, R11 ;  /* 0x000000ffff0c7224 */ /* 0x000fc800078e000b */
[----:B------:R-:W-:-:S08]  /*0ce0*/  IMAD.WIDE.U32.X R8, R15, R25, R12, P0 ;  /* 0x000000190f087225 */ /* 0x000fd000000e040c */
.L_x_10:
[----:B------:R-:W0:Y:S01]  /*0cf0*/  LDC.64 R24, c[0x0][0x640] ;  /* 0x00019000ff187b82 */ /* 0x000e220000000a00 */
[-CC-:B------:R-:W-:Y:S01]  /*0d00*/  SHF.R.U64 R59, R8, R0.reuse, R9.reuse ;  /* 0x00000000083b7219 */ /* 0x180fe20000001209 */
[----:B------:R-:W-:Y:S01]  /*0d10*/  IMAD R30, R7, R21, R4 ;  /* 0x00000015071e7224 */ /* 0x000fe200078e0204 */
[----:B------:R-:W-:Y:S01]  /*0d20*/  SHF.R.U32.HI R0, RZ, R0, R9 ;  /* 0x00000000ff007219 */ /* 0x000fe20000011609 */
[----:B------:R-:W-:Y:S01]  /*0d30*/  IMAD.MOV.U32 R21, RZ, RZ, 0x1 ;  /* 0x00000001ff157424 */ /* 0x000fe200078e00ff */
[----:B------:R-:W-:-:S03]  /*0d40*/  IADD3 R5, P0, RZ, -R59, RZ ;  /* 0x8000003bff057210 */ /* 0x000fc60007f1e0ff */
[----:B------:R-:W1:Y:S02]  /*0d50*/  LDC R6, c[0x0][0x618] ;  /* 0x00018600ff067b82 */ /* 0x000e640000000800 */
[----:B------:R-:W-:-:S04]  /*0d60*/  IMAD.X R9, RZ, RZ, ~R0, P0 ;  /* 0x000000ffff097224 */ /* 0x000fc800000e0e00 */
[-C--:B------:R-:W-:Y:S02]  /*0d70*/  IMAD R0, R9, R26.reuse, RZ ;  /* 0x0000001a09007224 */ /* 0x080fe400078e02ff */
[----:B------:R-:W2:Y:S01]  /*0d80*/  LDC R11, c[0x0][0x608] ;  /* 0x00018200ff0b7b82 */ /* 0x000ea20000000800 */
[----:B------:R-:W-:-:S04]  /*0d90*/  IMAD.WIDE.U32 R8, R5, R26, R16 ;  /* 0x0000001a05087225 */ /* 0x000fc800078e0010 */
[----:B------:R-:W-:-:S03]  /*0da0*/  IMAD R5, R5, R27, R0 ;  /* 0x0000001b05057224 */ /* 0x000fc600078e0200 */
[----:B------:R-:W3:Y:S01]  /*0db0*/  LDC R12, c[0x0][0x658] ;  /* 0x00019600ff0c7b82 */ /* 0x000ee20000000800 */
[----:B0-----:R-:W-:Y:S01]  /*0dc0*/  ISETP.NE.U32.AND P0, PT, R24, RZ, PT ;  /* 0x000000ff1800720c */ /* 0x001fe20003f05070 */
[----:B------:R-:W-:Y:S02]  /*0dd0*/  IMAD.IADD R5, R9, 0x1, R5 ;  /* 0x0000000109057824 */ /* 0x000fe400078e0205 */
[----:B------:R-:W-:Y:S01]  /*0de0*/  IMAD.MOV.U32 R9, RZ, RZ, -0x1 ;  /* 0xffffffffff097424 */ /* 0x000fe200078e00ff */
[----:B------:R-:W-:-:S03]  /*0df0*/  ISETP.NE.AND.EX P0, PT, R25, RZ, PT, P0 ;  /* 0x000000ff1900720c */ /* 0x000fc60003f05300 */
[----:B------:R-:W0:Y:S01]  /*0e00*/  LDC R15, c[0x0][0x600] ;  /* 0x00018000ff0f7b82 */ /* 0x000e220000000800 */
[-CC-:B-1----:R-:W-:Y:S02]  /*0e10*/  SHF.R.U64 R13, R8, R6.reuse, R5.reuse ;  /* 0x00000006080d7219 */ /* 0x182fe40000001205 */
[----:B------:R-:W-:-:S05]  /*0e20*/  SHF.R.U32.HI R0, RZ, R6, R5 ;  /* 0x00000006ff007219 */ /* 0x000fca0000011605 */
[----:B------:R-:W1:Y:S01]  /*0e30*/  LDC R14, c[0x0][0x648] ;  /* 0x00019200ff0e7b82 */ /* 0x000e620000000800 */
[-CC-:B--2---:R-:W-:Y:S02]  /*0e40*/  SHF.R.U64 R27, R13, R11.reuse, R0.reuse ;  /* 0x0000000b0d1b7219 */ /* 0x184fe40000001200 */
[----:B------:R-:W-:-:S05]  /*0e50*/  SHF.R.U32.HI R5, RZ, R11, R0 ;  /* 0x0000000bff057219 */ /* 0x000fca0000011600 */
[----:B------:R-:W2:Y:S01]  /*0e60*/  LDC R20, c[0x0][0x638] ;  /* 0x00018e00ff147b82 */ /* 0x000ea20000000800 */
[-CC-:B---3--:R-:W-:Y:S02]  /*0e70*/  SHF.R.U64 R28, R27, R12.reuse, R5.reuse ;  /* 0x0000000c1b1c7219 */ /* 0x188fe40000001205 */
[-C--:B------:R-:W-:Y:S02]  /*0e80*/  SHF.L.U32 R0, R9, R12.reuse, RZ ;  /* 0x0000000c09007219 */ /* 0x080fe400000006ff */
[----:B------:R-:W-:Y:S01]  /*0e90*/  SHF.R.U32.HI R5, RZ, R12, R5 ;  /* 0x0000000cff057219 */ /* 0x000fe20000011605 */
[----:B------:R-:W-:Y:S01]  /*0ea0*/  IMAD.MOV.U32 R4, RZ, RZ, R28 ;  /* 0x000000ffff047224 */ /* 0x000fe200078e001c */
[----:B------:R-:W-:Y:S01]  /*0eb0*/  LOP3.LUT R10, RZ, R0, RZ, 0x33, !PT ;  /* 0x00000000ff0a7212 */ /* 0x000fe200078e33ff */
[----:B------:R-:W3:Y:S01]  /*0ec0*/  LDC R26, c[0x0][0x610] ;  /* 0x00018400ff1a7b82 */ /* 0x000ee20000000800 */
[----:B------:R-:W-:Y:S05]  /*0ed0*/  @!P0 BRA `(.L_x_11) ;  /* 0x0000000000288947 */ /* 0x000fea0003800000 */
[----:B------:R-:W4:Y:S02]  /*0ee0*/  LDC R9, c[0x0][0x64c] ;  /* 0x00019300ff097b82 */ /* 0x000f240000000800 */
[----:B----4-:R-:W-:-:S05]  /*0ef0*/  IADD3 R9, P0, R28, R9, RZ ;  /* 0x000000091c097210 */ /* 0x010fca0007f1e0ff */
        /* <DEDUP_REMOVED lines=8> */
.L_x_11:
[----:B-1----:R-:W-:Y:S01]  /*0f80*/  SHF.R.U64 R4, R4, R14, R5 ;  /* 0x0000000e04047219 */ /* 0x002fe20000001205 */
[----:B0-----:R-:W-:Y:S01]  /*0f90*/  VIADD R6, R15, 0xffffffff ;  /* 0xffffffff0f067836 */ /* 0x001fe20000000000 */
[----:B------:R-:W-:Y:S02]  /*0fa0*/  SHF.L.U32 R0, R21, R12, RZ ;  /* 0x0000000c15007219 */ /* 0x000fe400000006ff */
[----:B------:R-:W-:Y:S01]  /*0fb0*/  LOP3.LUT R5, R27, R10, RZ, 0xc0, !PT ;  /* 0x0000000a1b057212 */ /* 0x000fe200078ec0ff */
[----:B------:R-:W-:Y:S01]  /*0fc0*/  IMAD.MOV R7, RZ, RZ, -R4 ;  /* 0x000000ffff077224 */ /* 0x000fe200078e0a04 */
[----:B------:R-:W-:Y:S02]  /*0fd0*/  SEL R3, R3, R30, !P1 ;  /* 0x0000001e03037207 */ /* 0x000fe40004800000 */
[----:B------:R-:W-:Y:S01]  /*0fe0*/  LOP3.LUT R6, R13, R6, RZ, 0xc0, !PT ;  /* 0x000000060d067212 */ /* 0x000fe200078ec0ff */
[----:B------:R-:W-:Y:S02]  /*0ff0*/  IMAD R4, R0, R4, R5 ;  /* 0x0000000400047224 */ /* 0x000fe400078e0205 */
[----:B--2---:R-:W-:-:S02]  /*1000*/  IMAD R0, R7, R20, R28 ;  /* 0x0000001407007224 */ /* 0x004fc400078e021c */
[----:B---3--:R-:W-:Y:S02]  /*1010*/  IMAD R3, R4, R26, R3 ;  /* 0x0000001a04037224 */ /* 0x008fe400078e0203 */
[----:B------:R-:W-:Y:S02]  /*1020*/  IMAD R60, R0, R15, R6 ;  /* 0x0000000f003c7224 */ /* 0x000fe400078e0206 */
[----:B------:R-:W-:-:S03]  /*1030*/  IMAD.MOV.U32 R4, RZ, RZ, 0x1 ;  /* 0x00000001ff047424 */ /* 0x000fc600078e00ff */
[----:B------:R-:W-:Y:S02]  /*1040*/  SEL R61, R60, R3, !P1 ;  /* 0x000000033c3d7207 */ /* 0x000fe40004800000 */
[----:B------:R-:W-:Y:S02]  /*1050*/  PRMT R0, R4, 0x7610, R0 ;  /* 0x0000761004007816 */ /* 0x000fe40000000000 */
[----:B------:R-:W-:-:S07]  /*1060*/  SEL R60, R3, R60, !P1 ;  /* 0x0000003c033c7207 */ /* 0x000fce0004800000 */
.L_x_9:
[----:B------:R-:W-:-:S08]  /*1070*/  NOP ;  /* 0x0000000000007918 */ /* 0x000fd00000000000 */
[----:B------:R-:W0:Y:S02]  /*1080*/  USETMAXREG.TRY_ALLOC.CTAPOOL UP0, 0xe8 ;  /* 0x000000e8000079c8 */ /* 0x000e240008000600 */
[----:B0-----:R-:W-:-:S13]  /*1090*/  PLOP3.LUT P0, PT, PT, PT, UP0, 0x80, 0x0 ;  /* 0x000000000000781c */ /* 0x001fda0003f0f008 */
[----:B------:R-:W-:Y:S05]  /*10a0*/  @!P0 BRA `(.L_x_9) ;  /* 0xfffffffc00f08947 */ /* 0x000fea000383ffff */
[----:B------:R-:W-:Y:S01]  /*10b0*/  ULDC.64 UR4, c[0x0][0x598] ;  /* 0x0001660000047ab9 */ /* 0x000fe20000000a00 */
[----:B------:R-:W-:Y:S01]  /*10c0*/  ULDC.64 UR36, c[0x0][0x208] ;  /* 0x0000820000247ab9 */ /* 0x000fe20000000a00 */
[----:B------:R-:W-:-:S04]  /*10d0*/  ISETP.NE.U32.AND P0, PT, RZ, UR4, PT ;  /* 0x00000004ff007c0c */ /* 0x000fc8000bf05070 */
[----:B------:R-:W-:-:S13]  /*10e0*/  ISETP.NE.AND.EX P0, PT, RZ, UR5, PT, P0 ;  /* 0x00000005ff007c0c */ /* 0x000fda000bf05300 */
[----:B------:R-:W-:Y:S05]  /*10f0*/  @!P0 BRA `(.L_x_12) ;  /* 0x00000000001c8947 */ /* 0x000fea0003800000 */
[----:B------:R-:W0:Y:S02]  /*1100*/  LDC.64 R4, c[0x0][0x598] ;  /* 0x00016600ff047b82 */ /* 0x000e240000000a00 */
[----:B0-----:R-:W2:Y:S02]  /*1110*/  LDG.E.64 R4, desc[UR36][R4.64] ;  /* 0x0000002404047981 */ /* 0x001ea4000c1e1b00 */
[----:B--2---:R-:W-:-:S04]  /*1120*/  ISETP.NE.U32.AND P0, PT, R4, RZ, PT ;  /* 0x000000ff0400720c */ /* 0x004fc80003f05070 */
[----:B------:R-:W-:-:S13]  /*1130*/  ISETP.NE.AND.EX P0, PT, R5, RZ, PT, P0 ;  /* 0x000000ff0500720c */ /* 0x000fda0003f05300 */
[----:B------:R-:W-:Y:S05]  /*1140*/  @!P0 BRA `(.L_x_12) ;  /* 0x0000000000088947 */ /* 0x000fea0003800000 */
[----:B------:R0:W5:Y:S01]  /*1150*/  LD.E R56, desc[UR36][R4.64] ;  /* 0x0000002404387980 */ /* 0x000162000c101900 */
[----:B------:R-:W-:Y:S05]  /*1160*/  BRA `(.L_x_13) ;  /* 0x0000000000247947 */ /* 0x000fea0003800000 */
.L_x_12:
[----:B------:R-:W-:Y:S02]  /*1170*/  ULDC.64 UR4, c[0x0][0x588] ;  /* 0x0001620000047ab9 */ /* 0x000fe40000000a00 */
[----:B------:R-:W-:-:S04]  /*1180*/  ISETP.NE.U32.AND P0, PT, RZ, UR4, PT ;  /* 0x00000004ff007c0c */ /* 0x000fc8000bf05070 */
[----:B------:R-:W-:-:S13]  /*1190*/  ISETP.NE.AND.EX P0, PT, RZ, UR5, PT, P0 ;  /* 0x00000005ff007c0c */ /* 0x000fda000bf05300 */
[----:B------:R-:W-:Y:S05]  /*11a0*/  @!P0 BRA `(.L_x_14) ;  /* 0x00000000000c8947 */ /* 0x000fea0003800000 */
[----:B------:R-:W0:Y:S02]  /*11b0*/  LDC.64 R56, c[0x0][0x588] ;  /* 0x00016200ff387b82 */ /* 0x000e240000000a00 */
[----:B0-----:R1:W5:Y:S01]  /*11c0*/  LDG.E R56, desc[UR36][R56.64] ;  /* 0x0000002438387981 */ /* 0x001362000c1e1900 */
[----:B------:R-:W-:Y:S05]  /*11d0*/  BRA `(.L_x_13) ;  /* 0x0000000000087947 */ /* 0x000fea0003800000 */
.L_x_14:
[----:B------:R-:W-:Y:S02]  /*11e0*/  ULDC UR4, c[0x0][0x580] ;  /* 0x0001600000047ab9 */ /* 0x000fe40000000800 */
[----:B------:R-:W-:-:S07]  /*11f0*/  IMAD.U32 R56, RZ, RZ, UR4 ;  /* 0x00000004ff387e24 */ /* 0x000fce000f8e00ff */
.L_x_13:
[----:B------:R-:W-:Y:S02]  /*1200*/  ULDC.64 UR4, c[0x0][0x5a0] ;  /* 0x0001680000047ab9 */ /* 0x000fe40000000a00 */
[----:B------:R-:W-:-:S04]  /*1210*/  ISETP.NE.U32.AND P0, PT, RZ, UR4, PT ;  /* 0x00000004ff007c0c */ /* 0x000fc8000bf05070 */
[----:B------:R-:W-:-:S13]  /*1220*/  ISETP.NE.AND.EX P0, PT, RZ, UR5, PT, P0 ;  /* 0x00000005ff007c0c */ /* 0x000fda000bf05300 */
[----:B------:R-:W-:Y:S05]  /*1230*/  @!P0 BRA `(.L_x_15) ;  /* 0x00000000001c8947 */ /* 0x000fea0003800000 */
[----:B0-----:R-:W0:Y:S02]  /*1240*/  LDC.64 R4, c[0x0][0x5a0] ;  /* 0x00016800ff047b82 */ /* 0x001e240000000a00 */
[----:B0-----:R-:W2:Y:S02]  /*1250*/  LDG.E.64 R4, desc[UR36][R4.64] ;  /* 0x0000002404047981 */ /* 0x001ea4000c1e1b00 */
[----:B--2---:R-:W-:-:S04]  /*1260*/  ISETP.NE.U32.AND P0, PT, R4, RZ, PT ;  /* 0x000000ff0400720c */ /* 0x004fc80003f05070 */
[----:B------:R-:W-:-:S13]  /*1270*/  ISETP.NE.AND.EX P0, PT, R5, RZ, PT, P0 ;  /* 0x000000ff0500720c */ /* 0x000fda0003f05300 */
[----:B------:R-:W-:Y:S05]  /*1280*/  @!P0 BRA `(.L_x_15) ;  /* 0x0000000000088947 */ /* 0x000fea0003800000 */
[----:B-1----:R0:W5:Y:S01]  /*1290*/  LD.E R57, desc[UR36][R4.64] ;  /* 0x0000002404397980 */ /* 0x002162000c101900 */
[----:B------:R-:W-:Y:S05]  /*12a0*/  BRA `(.L_x_16) ;  /* 0x0000000000247947 */ /* 0x000fea0003800000 */
.L_x_15:
[----:B------:R-:W-:Y:S02]  /*12b0*/  ULDC.64 UR4, c[0x0][0x590] ;  /* 0x0001640000047ab9 */ /* 0x000fe40000000a00 */
[----:B------:R-:W-:-:S04]  /*12c0*/  ISETP.NE.U32.AND P0, PT, RZ, UR4, PT ;  /* 0x00000004ff007c0c */ /* 0x000fc8000bf05070 */
[----:B------:R-:W-:-:S13]  /*12d0*/  ISETP.NE.AND.EX P0, PT, RZ, UR5, PT, P0 ;  /* 0x00000005ff007c0c */ /* 0x000fda000bf05300 */
[----:B------:R-:W-:Y:S05]  /*12e0*/  @!P0 BRA `(.L_x_17) ;  /* 0x00000000000c8947 */ /* 0x000fea0003800000 */
[----:B0-----:R-:W1:Y:S02]  /*12f0*/  LDC.64 R4, c[0x0][0x590] ;  /* 0x00016400ff047b82 */ /* 0x001e640000000a00 */
[----:B-1----:R1:W5:Y:S01]  /*1300*/  LDG.E R57, desc[UR36][R4.64] ;  /* 0x0000002404397981 */ /* 0x002362000c1e1900 */
[----:B------:R-:W-:Y:S05]  /*1310*/  BRA `(.L_x_16) ;  /* 0x0000000000087947 */ /* 0x000fea0003800000 */
.L_x_17:
[----:B------:R-:W-:Y:S02]  /*1320*/  ULDC UR4, c[0x0][0x584] ;  /* 0x0001610000047ab9 */ /* 0x000fe40000000800 */
[----:B-1----:R-:W-:-:S07]  /*1330*/  IMAD.U32 R57, RZ, RZ, UR4 ;  /* 0x00000004ff397e24 */ /* 0x002fce000f8e00ff */
.L_x_16:
[----:B------:R-:W-:-:S13]  /*1340*/  LOP3.LUT P0, RZ, R0, 0xff, RZ, 0xc0, !PT ;  /* 0x000000ff00ff7812 */ /* 0x000fda000780c0ff */
[----:B------:R-:W-:Y:S05]  /*1350*/  @!P0 EXIT ;  /* 0x000000000000894d */ /* 0x000fea0003800000 */
[----:B------:R-:W-:Y:S01]  /*1360*/  ULDC UR4, c[0x0][0x28c] ;  /* 0x0000a30000047ab9 */ /* 0x000fe20000000800 */
[----:B------:R-:W-:Y:S01]  /*1370*/  LOP3.LUT R58, R19, 0x1, RZ, 0xfc, !PT ;  /* 0x00000001133a7812 */ /* 0x000fe200078efcff */
[----:B------:R-:W-:Y:S01]  /*1380*/  UIADD3 UR4, UR4, 0x1f, URZ ;  /* 0x0000001f04047890 */ /* 0x000fe2000fffe03f */
[----:B------:R-:W-:Y:S01]  /*1390*/  UMOV UR38, URZ ;  /* 0x0000003f00267c82 */ /* 0x000fe20008000000 */
[----:B------:R-:W-:Y:S02]  /*13a0*/  UMOV UR39, URZ ;  /* 0x0000003f00277c82 */ /* 0x000fe40008000000 */
[----:B------:R-:W-:-:S04]  /*13b0*/  USHF.R.S32.HI UR5, URZ, 0x1f, UR4 ;  /* 0x0000001f3f057899 */ /* 0x000fc80008011404 */
[----:B------:R-:W-:-:S04]  /*13c0*/  ULEA.HI UR5, UR5, UR4, URZ, 0x5 ;  /* 0x0000000405057291 */ /* 0x000fc8000f8f283f */
[----:B------:R-:W-:-:S12]  /*13d0*/  USHF.R.S32.HI UR40, URZ, 0x5, UR5 ;  /* 0x000000053f287899 */ /* 0x000fd80008011405 */
.L_x_101:
[----:B------:R-:W-:Y:S01]  /*13e0*/  LOP3.LUT R0, R18, 0x80, RZ, 0xc0, !PT ;  /* 0x0000008012007812 */ /* 0x000fe200078ec0ff */
[----:B--2---:R-:W2:Y:S01]  /*13f0*/  S2UR UR7, SR_CgaCtaId ;  /* 0x00000000000779c3 */ /* 0x004ea20000008800 */
[----:B------:R-:W-:Y:S02]  /*1400*/  UMOV UR6, 0x400 ;  /* 0x0000040000067882 */ /* 0x000fe40000000000 */
[----:B------:R-:W-:-:S06]  /*1410*/  SHF.R.U32.HI R0, RZ, 0x7, R0 ;  /* 0x00000007ff007819 */ /* 0x000fcc0000011600 */
[----:B---3--:R-:W3:Y:S01]  /*1420*/  SHFL.IDX PT, R0, R0, RZ, 0x1f ;  /* 0x00001fff00007589 */ /* 0x008ee200000e0000 */
[----:B--2---:R-:W-:Y:S01]  /*1430*/  ULEA UR6, UR7, UR6, 0x18 ;  /* 0x0000000607067291 */ /* 0x004fe2000f8ec03f */
[----:B---3--:R-:W-:-:S13]  /*1440*/  R2UR UR4, R0 ;  /* 0x00000000000472ca */ /* 0x008fda00000e0000 */
[----:B------:R-:W-:-:S04]  /*1450*/  ULEA.HI UR5, UR4, UR4, URZ, 0x1 ;  /* 0x0000000404057291 */ /* 0x000fc8000f8f083f */
[----:B------:R-:W-:-:S04]  /*1460*/  ULOP3.LUT UR5, UR5, 0xffffe, URZ, 0xc0, !UPT ;  /* 0x000ffffe05057892 */ /* 0x000fc8000f8ec03f */
[----:B------:R-:W-:-:S03]  /*1470*/  UIADD3 UR5, UR4, -UR5, URZ ;  /* 0x8000000504057290 */ /* 0x000fc6000fffe03f */
[----:B------:R-:W-:Y:S01]  /*1480*/  ULDC UR4, c[0x0][0x28c] ;  /* 0x0000a30000047ab9 */ /* 0x000fe20000000800 */
[----:B------:R-:W-:Y:S01]  /*1490*/  ULEA UR5, UR5, UR6, 0xc ;  /* 0x0000000605057291 */ /* 0x000fe2000f8e603f */
[----:B------:R-:W-:-:S03]  /*14a0*/  ISETP.LT.AND P0, PT, RZ, UR4, PT ;  /* 0x00000004ff007c0c */ /* 0x000fc6000bf01270 */
[----:B------:R-:W-:-:S04]  /*14b0*/  UIADD3 UR5, UR5, 0x200, URZ ;  /* 0x0000020005057890 */ /* 0x000fc8000fffe03f */
[----:B------:R-:W-:-:S04]  /*14c0*/  USHF.R.U32.HI UR5, URZ, 0x4, UR5 ;  /* 0x000000043f057899 */ /* 0x000fc80008011605 */
[----:B------:R-:W-:Y:S02]  /*14d0*/  ULOP3.LUT UR41, UR5, 0x3fff, URZ, 0xc0, !UPT ;  /* 0x00003fff05297892 */ /* 0x000fe4000f8ec03f */
[----:B01---5:R-:W-:Y:S10]  /*14e0*/  @P0 BRA `(.L_x_18) ;  /* 0x0000000000400947 */ /* 0x023ff40003800000 */
[----:B------:R-:W-:Y:S01]  /*14f0*/  MOV R0, 0x0 ;  /* 0x0000000000007802 */ /* 0x000fe20000000f00 */
[----:B------:R-:W-:Y:S01]  /*1500*/  ULDC.64 UR4, c[0x4][0x68] ;  /* 0x01001a0000047ab9 */ /* 0x000fe20000000a00 */
[----:B------:R-:W-:Y:S01]  /*1510*/  ULDC.64 UR6, c[0x4][0x8] ;  /* 0x0100020000067ab9 */ /* 0x000fe20000000a00 */
[----:B01----:R-:W-:Y:S01]  /*1520*/  IMAD.U32 R4, RZ, RZ, UR4 ;  /* 0x00000004ff047e24 */ /* 0x003fe2000f8e00ff */
[----:B------:R0:W1:Y:S01]  /*1530*/  LDC.64 R14, c[0x4][R0] ;  /* 0x01000000000e7b82 */ /* 0x0000620000000a00 */
[----:B------:R-:W-:Y:S01]  /*1540*/  IMAD.U32 R5, RZ, RZ, UR5 ;  /* 0x00000005ff057e24 */ /* 0x000fe2000f8e00ff */
[----:B------:R-:W-:Y:S01]  /*1550*/  ULDC.64 UR4, c[0x4][0x70] ;  /* 0x01001c0000047ab9 */ /* 0x000fe20000000a00 */
[----:B------:R-:W-:Y:S02]  /*1560*/  IMAD.U32 R10, RZ, RZ, UR6 ;  /* 0x00000006ff0a7e24 */ /* 0x000fe4000f8e00ff */
[----:B------:R-:W-:Y:S02]  /*1570*/  IMAD.U32 R6, RZ, RZ, UR4 ;  /* 0x00000004ff067e24 */ /* 0x000fe4000f8e00ff */
[----:B------:R-:W-:-:S02]  /*1580*/  IMAD.U32 R7, RZ, RZ, UR5 ;  /* 0x00000005ff077e24 */ /* 0x000fc4000f8e00ff */
[----:B------:R-:W-:Y:S02]  /*1590*/  IMAD.U32 R11, RZ, RZ, UR7 ;  /* 0x00000007ff0b7e24 */ /* 0x000fe4000f8e00ff */
[----:B------:R-:W-:Y:S02]  /*15a0*/  IMAD.MOV.U32 R8, RZ, RZ, 0x1e1 ;  /* 0x000001e1ff087424 */ /* 0x000fe400078e00ff */
[----:B------:R-:W-:Y:S02]  /*15b0*/  IMAD.MOV.U32 R12, RZ, RZ, 0x1 ;  /* 0x00000001ff0c7424 */ /* 0x000fe400078e00ff */
[----:B0-----:R-:W-:-:S07]  /*15c0*/  IMAD.MOV.U32 R13, RZ, RZ, RZ ;  /* 0x000000ffff0d7224 */ /* 0x001fce00078e00ff */
[----:B------:R-:W-:-:S07]  /*15d0*/  LEPC R20, `(.L_x_18) ;  /* 0x000000001014794e */ /* 0x000fce0000000000 */
[----:B-1---5:R-:W-:Y:S05]  /*15e0*/  CALL.ABS.NOINC R14 ;  /* 0x000000000e007343 */ /* 0x022fea0003c00000 */
.L_x_18:
[----:B------:R-:W-:-:S13]  /*15f0*/  ISETP.NE.AND P0, PT, R58, 0x3, PT ;  /* 0x000000033a00780c */ /* 0x000fda0003f05270 */
[----:B------:R-:W-:Y:S05]  /*1600*/  @!P0 BRA `(.L_x_19) ;  /* 0x0000000000048947 */ /* 0x000fea0003800000 */
[----:B------:R-:W-:Y:S01]  /*1610*/  BPT.TRAP 0x1 ;  /* 0x000000040000795c */ /* 0x000fe20000300000 */
.L_x_19:
[----:B------:R-:W2:Y:S01]  /*1620*/  S2UR UR5, SR_CgaCtaId ;  /* 0x00000000000579c3 */ /* 0x000ea20000008800 */
[----:B------:R-:W-:Y:S01]  /*1630*/  UMOV UR4, 0x400 ;  /* 0x0000040000047882 */ /* 0x000fe20000000000 */
[----:B------:R-:W-:Y:S02]  /*1640*/  IMAD.U32 R0, RZ, RZ, UR38 ;  /* 0x00000026ff007e24 */ /* 0x000fe4000f8e00ff */
[----:B------:R-:W-:-:S03]  /*1650*/  IMAD.U32 R3, RZ, RZ, UR39 ;  /* 0x00000027ff037e24 */ /* 0x000fc6000f8e00ff */
[----:B------:R-:W-:Y:S01]  /*1660*/  SHF.L.U32 R0, R0, 0x1f, RZ ;  /* 0x0000001f00007819 */ /* 0x000fe200000006ff */
[----:B--2---:R-:W-:-:S06]  /*1670*/  ULEA UR4, UR5, UR4, 0x18 ;  /* 0x0000000405047291 */ /* 0x004fcc000f8ec03f */
[----:B------:R-:W-:-:S04]  /*1680*/  IMAD.U32 R6, RZ, RZ, UR4 ;  /* 0x00000004ff067e24 */ /* 0x000fc8000f8e00ff */
[----:B------:R-:W-:-:S04]  /*1690*/  IMAD R3, R3, 0x8, R6 ;  /* 0x0000000803037824 */ /* 0x000fc800078e0206 */
[----:B------:R2:W3:Y:S01]  /*16a0*/  SYNCS.PHASECHK.TRANS64.TRYWAIT P1, [R3+URZ], R0 ;  /* 0x00000000030075a7 */ /* 0x0004e2000802017f */
[----:B------:R-:W-:Y:S05]  /*16b0*/  @!P0 BRA `(.L_x_20) ;  /* 0x0000000000048947 */ /* 0x000fea0003800000 */
[----:B------:R-:W-:Y:S01]  /*16c0*/  BPT.TRAP 0x1 ;  /* 0x000000040000795c */ /* 0x000fe20000300000 */
.L_x_20:
[----:B---3--:R-:W-:Y:S05]  /*16d0*/  @P1 BRA `(.L_x_21) ;  /* 0x0000000000081947 */ /* 0x008fea0003800000 */
[----:B------:R-:W3:Y:S02]  /*16e0*/  SYNCS.PHASECHK.TRANS64.TRYWAIT P1, [R3+URZ], R0 ;  /* 0x00000000030075a7 */ /* 0x000ee4000802017f */
[----:B---3--:R-:W-:Y:S05]  /*16f0*/  @!P1 BRA `(.L_x_22) ;  /* 0x0000005000449947 */ /* 0x008fea0003800000 */
.L_x_21:
[----:B------:R-:W-:-:S04]  /*1700*/  UISETP.LT.AND UP0, UPT, UR40, 0x1, UPT ;  /* 0x000000012800788c */ /* 0x000fc8000bf01270 */
[----:B------:R-:W-:-:S06]  /*1710*/  USEL UR4, UR40, 0x1, UP0 ;  /* 0x0000000128047887 */ /* 0x000fcc0008000000 */
[----:B--23--:R-:W-:Y:S01]  /*1720*/  IMAD.U32 R0, RZ, RZ, UR4 ;  /* 0x00000004ff007e24 */ /* 0x00cfe2000f8e00ff */
[----:B------:R-:W-:Y:S05]  /*1730*/  WARPSYNC.ALL ;  /* 0x0000000000007948 */ /* 0x000fea0003800000 */
[----:B------:R-:W-:-:S04]  /*1740*/  IADD3 R0, -R0, UR40, RZ ;  /* 0x0000002800007c10 */ /* 0x000fc8000fffe1ff */
[----:B------:R-:W-:Y:S02]  /*1750*/  ISETP.GE.AND P1, PT, R0, 0x1, PT ;  /* 0x000000010000780c */ /* 0x000fe40003f26270 */
[----:B------:R-:W-:Y:S01]  /*1760*/  R2UR UR4, R6 ;  /* 0x00000000060472ca */ /* 0x000fe200000e0000 */
[----:B------:R-:W-:Y:S01]  /*1770*/  ULOP3.LUT UR41, UR41, 0x10000, URZ, 0xfc, !UPT ;  /* 0x0001000029297892 */ /* 0x000fe2000f8efc3f */
[----:B------:R-:W-:Y:S01]  /*1780*/  WARPGROUP.ARRIVE ;  /* 0x00000000000079c5 */ /* 0x000fe20000000000 */
[----:B------:R-:W-:Y:S01]  /*1790*/  UMOV UR5, 0x80000020 ;  /* 0x8000002000057882 */ /* 0x000fe20000000000 */
[----:B------:R-:W-:-:S09]  /*17a0*/  UMOV UR7, 0x80000020 ;  /* 0x8000002000077882 */ /* 0x000fd20000000000 */
[----:B------:R-:W-:-:S04]  /*17b0*/  UIADD3 UR4, UR4, 0x24200, URZ ;  /* 0x0002420004047890 */ /* 0x000fc8000fffe03f */
[----:B------:R-:W-:-:S04]  /*17c0*/  USHF.R.U32.HI UR4, URZ, 0x4, UR4 ;  /* 0x000000043f047899 */ /* 0x000fc80008011604 */
[----:B------:R-:W-:-:S04]  /*17d0*/  ULOP3.LUT UR4, UR4, 0x3fff, URZ, 0xc0, !UPT ;  /* 0x00003fff04047892 */ /* 0x000fc8000f8ec03f */
[----:B------:R-:W-:Y:S02]  /*17e0*/  ULOP3.LUT UR9, UR4, 0x10000, URZ, 0xfc, !UPT ;  /* 0x0001000004097892 */ /* 0x000fe4000f8efc3f */
[----:B------:R-:W-:Y:S02]  /*17f0*/  ULEA UR4, UR39, UR41, 0x9 ;  /* 0x0000002927047291 */ /* 0x000fe4000f8e483f */
[----:B------:R-:W-:-:S09]  /*1800*/  ULEA UR6, UR39, UR9, 0x8 ;  /* 0x0000000927067291 */ /* 0x000fd2000f8e403f */
[----:B------:R-:W-:Y:S01]  /*1810*/  HGMMA.64x64x16.F32.BF16 R24, gdesc[UR4], RZ, !UPT, gsb0 ;  /* 0x00e00000041879f0 */ /* 0x000fe2000c0018ff */
[----:B------:R-:W-:Y:S02]  /*1820*/  UIADD3 UR4, UR4, 0x2, URZ ;  /* 0x0000000204047890 */ /* 0x000fe4000fffe03f */
[----:B------:R-:W-:Y:S01]  /*1830*/  UIADD3 UR6, UR6, 0x2, URZ ;  /* 0x0000000206067890 */ /* 0x000fe2000fffe03f */
[----:B------:R-:W-:Y:S01]  /*1840*/  UMOV UR5, 0x80000020 ;  /* 0x8000002000057882 */ /* 0x000fe20000000000 */
[----:B------:R-:W-:Y:S01]  /*1850*/  UMOV UR7, 0x80000020 ;  /* 0x8000002000077882 */ /* 0x000fe20000000000 */
[----:B------:R-:W-:Y:S02]  /*1860*/  WARPGROUP.DEPBAR.LE gsb0, 0x0 ;  /* 0x00008000000079c5 */ /* 0x000fe40000010000 */
[----:B------:R-:W-:-:S06]  /*1870*/  WARPGROUP.ARRIVE ;  /* 0x00000000000079c5 */ /* 0x000fcc0000000000 */
[----:B------:R-:W-:Y:S03]  /*1880*/  HGMMA.64x64x16.F32.BF16 R24, gdesc[UR4], R24, gsb0 ;  /* 0x00e00000041879f0 */ /* 0x000fe60008001818 */
[----:B------:R-:W-:Y:S02]  /*1890*/  WARPGROUP.DEPBAR.LE gsb0, 0x0 ;  /* 0x00008000000079c5 */ /* 0x000fe40000010000 */
[----:B------:R-:W-:Y:S05]  /*18a0*/  @!P1 BRA `(.L_x_23) ;  /* 0x0000000000e49947 */ /* 0x000fea0003800000 */
[----:B------:R-:W-:Y:S02]  /*18b0*/  UIADD3 UR4, UR39, 0x1, URZ ;  /* 0x0000000127047890 */ /* 0x000fe4000fffe03f */
[----:B------:R-:W-:Y:S02]  /*18c0*/  IMAD.U32 R3, RZ, RZ, UR39 ;  /* 0x00000027ff037e24 */ /* 0x000fe4000f8e00ff */
[----:B------:R-:W-:-:S04]  /*18d0*/  UISETP.NE.AND UP0, UPT, UR4, 0x12, UPT ;  /* 0x000000120400788c */ /* 0x000fc8000bf05270 */
[----:B------:R-:W-:Y:S02]  /*18e0*/  USEL UR5, URZ, 0x1, UP0 ;  /* 0x000000013f057887 */ /* 0x000fe40008000000 */
[----:B------:R-:W-:Y:S02]  /*18f0*/  USEL UR8, UR4, URZ, UP0 ;  /* 0x0000003f04087287 */ /* 0x000fe40008000000 */
[----:B------:R-:W-:-:S06]  /*1900*/  ULOP3.LUT UR5, UR38, UR5, URZ, 0x3c, !UPT ;  /* 0x0000000526057292 */ /* 0x000fcc000f8e3c3f */
[----:B------:R-:W-:-:S07]  /*1910*/  IMAD.U32 R7, RZ, RZ, UR5 ;  /* 0x00000005ff077e24 */ /* 0x000fce000f8e00ff */
.L_x_30:
[----:B------:R-:W-:Y:S05]  /*1920*/  @!P0 BRA `(.L_x_24) ;  /* 0x0000000000048947 */ /* 0x000fea0003800000 */
[----:B------:R-:W-:Y:S01]  /*1930*/  BPT.TRAP 0x1 ;  /* 0x000000040000795c */ /* 0x000fe20000300000 */
.L_x_24:
[----:B------:R-:W2:Y:S01]  /*1940*/  S2UR UR5, SR_CgaCtaId ;  /* 0x00000000000579c3 */ /* 0x000ea20000008800 */
[----:B------:R-:W-:Y:S01]  /*1950*/  UMOV UR4, 0x400 ;  /* 0x0000040000047882 */ /* 0x000fe20000000000 */
[----:B01----:R-:W-:Y:S01]  /*1960*/  IMAD.U32 R5, RZ, RZ, UR8 ;  /* 0x00000008ff057e24 */ /* 0x003fe2000f8e00ff */
[----:B------:R-:W-:Y:S01]  /*1970*/  SHF.L.U32 R4, R7, 0x1f, RZ ;  /* 0x0000001f07047819 */ /* 0x000fe200000006ff */
[----:B--2---:R-:W-:-:S06]  /*1980*/  ULEA UR4, UR5, UR4, 0x18 ;  /* 0x0000000405047291 */ /* 0x004fcc000f8ec03f */
[----:B------:R-:W-:-:S04]  /*1990*/  IMAD.U32 R6, RZ, RZ, UR4 ;  /* 0x00000004ff067e24 */ /* 0x000fc8000f8e00ff */
[----:B------:R-:W-:-:S04]  /*19a0*/  IMAD R5, R5, 0x8, R6 ;  /* 0x0000000805057824 */ /* 0x000fc800078e0206 */
[----:B------:R0:W1:Y:S01]  /*19b0*/  SYNCS.PHASECHK.TRANS64.TRYWAIT P1, [R5+URZ], R4 ;  /* 0x00000004050075a7 */ /* 0x000062000802017f */
[----:B------:R-:W-:Y:S05]  /*19c0*/  @!P0 BRA `(.L_x_25) ;  /* 0x0000000000048947 */ /* 0x000fea0003800000 */
[----:B------:R-:W-:Y:S01]  /*19d0*/  BPT.TRAP 0x1 ;  /* 0x000000040000795c */ /* 0x000fe20000300000 */
.L_x_25:
[----:B-1----:R-:W-:Y:S05]  /*19e0*/  @P1 BRA `(.L_x_26) ;  /* 0x0000000000081947 */ /* 0x002fea0003800000 */
[----:B------:R-:W1:Y:S02]  /*19f0*/  SYNCS.PHASECHK.TRANS64.TRYWAIT P1, [R5+URZ], R4 ;  /* 0x00000004050075a7 */ /* 0x000e64000802017f */
[----:B-1----:R-:W-:Y:S05]  /*1a00*/  @!P1 BRA `(.L_x_27) ;  /* 0x0000004c00949947 */ /* 0x002fea0003800000 */
.L_x_26:
[----:B------:R-:W-:Y:S01]  /*1a10*/  ULEA UR4, UR8, UR41, 0x9 ;  /* 0x0000002908047291 */ /* 0x000fe2000f8e483f */
[----:B------:R-:W-:Y:S01]  /*1a20*/  WARPGROUP.ARRIVE ;  /* 0x00000000000079c5 */ /* 0x000fe20000000000 */
[----:B------:R-:W-:Y:S01]  /*1a30*/  ULEA UR6, UR8, UR9, 0x8 ;  /* 0x0000000908067291 */ /* 0x000fe2000f8e403f */
[----:B------:R-:W-:Y:S01]  /*1a40*/  UMOV UR5, 0x80000020 ;  /* 0x8000002000057882 */ /* 0x000fe20000000000 */
[----:B------:R-:W-:-:S07]  /*1a50*/  UMOV UR7, 0x80000020 ;  /* 0x8000002000077882 */ /* 0x000fce0000000000 */
[----:B------:R-:W-:Y:S01]  /*1a60*/  HGMMA.64x64x16.F32.BF16 R24, gdesc[UR4], R24, gsb0 ;  /* 0x00e00000041879f0 */ /* 0x000fe20008001818 */
        /* <DEDUP_REMOVED lines=9> */
[----:B------:R-:W-:Y:S01]  /*1b00*/  BPT.TRAP 0x1 ;  /* 0x000000040000795c */ /* 0x000fe20000300000 */
.L_x_28:
[----:B------:R-:W-:-:S13]  /*1b10*/  ISETP.NE.AND P1, PT, R23, RZ, PT ;  /* 0x000000ff1700720c */ /* 0x000fda0003f25270 */
[----:B01----:R-:W-:-:S04]  /*1b20*/  @P1 IMAD R4, R3, 0x8, R6 ;  /* 0x0000000803041824 */ /* 0x003fc800078e0206 */
[----:B------:R-:W-:-:S05]  /*1b30*/  @P1 VIADD R5, R4, 0x90 ;  /* 0x0000009004051836 */ /* 0x000fca0000000000 */
[----:B------:R-:W-:-:S04]  /*1b40*/  @P1 PRMT R5, R22, 0x654, R5 ;  /* 0x0000065416051816 */ /* 0x000fc80000000005 */
[----:B------:R0:W-:Y:S01]  /*1b50*/  @P1 SYNCS.ARRIVE.TRANS64.RED.A1T0 RZ, [R5+URZ], RZ ;  /* 0x000000ff05ff19a7 */ /* 0x0001e2000810043f */
[----:B------:R-:W-:-:S13]  /*1b60*/  ISETP.GT.U32.AND P1, PT, R19, 0x1, PT ;  /* 0x000000011300780c */ /* 0x000fda0003f24070 */
[----:B0-----:R-:W-:Y:S05]  /*1b70*/  @P1 BRA `(.L_x_29) ;  /* 0x0000000000041947 */ /* 0x001fea0003800000 */
[----:B------:R-:W-:Y:S01]  /*1b80*/  BPT.TRAP 0x1 ;  /* 0x000000040000795c */ /* 0x000fe20000300000 */
.L_x_29:
[----:B------:R-:W-:Y:S01]  /*1b90*/  UIADD3 UR8, UR8, 0x1, URZ ;  /* 0x0000000108087890 */ /* 0x000fe2000fffe03f */
[C---:B------:R-:W-:Y:S01]  /*1ba0*/  ISETP.GT.AND P2, PT, R0.reuse, 0x1, PT ;  /* 0x000000010000780c */ /* 0x040fe20003f44270 */
[----:B------:R-:W-:Y:S02]  /*1bb0*/  VIADD R3, R3, 0x1 ;  /* 0x0000000103037836 */ /* 0x000fe40000000000 */
[----:B------:R-:W-:Y:S01]  /*1bc0*/  UISETP.NE.AND UP0, UPT, UR8, 0x12, UPT ;  /* 0x000000120800788c */ /* 0x000fe2000bf05270 */
[----:B------:R-:W-:Y:S02]  /*1bd0*/  VIADD R0, R0, 0xffffffff ;  /* 0xffffffff00007836 */ /* 0x000fe40000000000 */
[C---:B------:R-:W-:Y:S01]  /*1be0*/  ISETP.NE.AND P1, PT, R3.reuse, 0x12, PT ;  /* 0x000000120300780c */ /* 0x040fe20003f25270 */
[----:B------:R-:W-:Y:S02]  /*1bf0*/  USEL UR4, URZ, 0x1, UP0 ;  /* 0x000000013f047887 */ /* 0x000fe40008000000 */
[----:B------:R-:W-:Y:S01]  /*1c00*/  USEL UR8, UR8, URZ, UP0 ;  /* 0x0000003f08087287 */ /* 0x000fe20008000000 */
[----:B------:R-:W-:-:S03]  /*1c10*/  SEL R3, R3, RZ, P1 ;  /* 0x000000ff03037207 */ /* 0x000fc60000800000 */
[----:B------:R-:W-:Y:S01]  /*1c20*/  LOP3.LUT R7, R7, UR4, RZ, 0x3c, !PT ;  /* 0x0000000407077c12 */ /* 0x000fe2000f8e3cff */
[----:B------:R-:W-:Y:S07]  /*1c30*/  @P2 BRA `(.L_x_30) ;  /* 0xfffffffc00382947 */ /* 0x000fee000383ffff */
.L_x_23:
[----:B------:R-:W2:Y:S02]  /*1c40*/  LDC R0, c[0x0][0x28c] ;  /* 0x0000a300ff007b82 */ /* 0x000ea40000000800 */
[----:B--2---:R-:W-:-:S13]  /*1c50*/  ISETP.GE.AND P1, PT, R0, 0x1, PT ;  /* 0x000000010000780c */ /* 0x004fda0003f26270 */
[----:B------:R-:W-:Y:S05]  /*1c60*/  @!P1 BRA `(.L_x_31) ;  /* 0x0000000000509947 */ /* 0x000fea0003800000 */
[----:B------:R-:W-:Y:S05]  /*1c70*/  @!P0 BRA `(.L_x_32) ;  /* 0x0000000000048947 */ /* 0x000fea0003800000 */
[----:B------:R-:W-:Y:S01]  /*1c80*/  BPT.TRAP 0x1 ;  /* 0x000000040000795c */ /* 0x000fe20000300000 */
.L_x_32:
[----:B------:R-:W-:Y:S01]  /*1c90*/  ISETP.NE.AND P0, PT, R23, RZ, PT ;  /* 0x000000ff1700720c */ /* 0x000fe20003f05270 */
[----:B------:R-:W-:Y:S01]  /*1ca0*/  BSSY B0, `(.L_x_33) ;  /* 0x000000e000007945 */ /* 0x000fe20003800000 */
[----:B------:R-:W-:-:S11]  /*1cb0*/  ISETP.GT.U32.AND P1, PT, R19, 0x1, PT ;  /* 0x000000011300780c */ /* 0x000fd60003f24070 */
[----:B------:R-:W-:Y:S05]  /*1cc0*/  @!P0 BRA `(.L_x_34) ;  /* 0x00000000002c8947 */ /* 0x000fea0003800000 */
[----:B------:R-:W-:-:S04]  /*1cd0*/  UISETP.LT.AND UP0, UPT, UR40, 0x1, UPT ;  /* 0x000000012800788c */ /* 0x000fc8000bf01270 */
[----:B------:R-:W-:-:S04]  /*1ce0*/  USEL UR6, UR40, 0x1, UP0 ;  /* 0x0000000128067887 */ /* 0x000fc80008000000 */
[----:B------:R-:W-:-:S04]  /*1cf0*/  UIADD3 UR6, UR39, UR40, -UR6 ;  /* 0x0000002827067290 */ /* 0x000fc8000fffe806 */
[----:B------:R-:W-:-:S04]  /*1d00*/  UIMAD.WIDE.U32 UR4, UR6, 0x38e38e39, URZ ;  /* 0x38e38e39060478a5 */ /* 0x000fc8000f8e003f */
[----:B------:R-:W-:-:S04]  /*1d10*/  USHF.R.U32.HI UR4, URZ, 0x2, UR5 ;  /* 0x000000023f047899 */ /* 0x000fc80008011605 */
[----:B------:R-:W-:-:S06]  /*1d20*/  UIMAD UR6, UR4, -0x12, UR6 ;  /* 0xffffffee040678a4 */ /* 0x000fcc000f8e0206 */
[----:B------:R-:W-:-:S04]  /*1d30*/  IMAD.U32 R3, RZ, RZ, UR6 ;  /* 0x00000006ff037e24 */ /* 0x000fc8000f8e00ff */
[----:B------:R-:W-:-:S04]  /*1d40*/  IMAD R0, R3, 0x8, R6 ;  /* 0x0000000803007824 */ /* 0x000fc800078e0206 */
[----:B------:R-:W-:-:S05]  /*1d50*/  VIADD R3, R0, 0x90 ;  /* 0x0000009000037836 */ /* 0x000fca0000000000 */
[----:B------:R-:W-:-:S04]  /*1d60*/  PRMT R3, R22, 0x654, R3 ;  /* 0x0000065416037816 */ /* 0x000fc80000000003 */
[----:B------:R2:W-:Y:S03]  /*1d70*/  SYNCS.ARRIVE.TRANS64.RED.A1T0 RZ, [R3+URZ], RZ ;  /* 0x000000ff03ff79a7 */ /* 0x0005e6000810043f */
.L_x_34:
[----:B------:R-:W-:Y:S05]  /*1d80*/  BSYNC B0 ;  /* 0x0000000000007941 */ /* 0x000fea0003800000 */
.L_x_33:
[----:B------:R-:W-:Y:S05]  /*1d90*/  @P1 BRA `(.L_x_31) ;  /* 0x0000000000041947 */ /* 0x000fea0003800000 */
[----:B------:R-:W-:Y:S01]  /*1da0*/  BPT.TRAP 0x1 ;  /* 0x000000040000795c */ /* 0x000fe20000300000 */
.L_x_31:
[----:B------:R-:W3:Y:S01]  /*1db0*/  LDC R6, c[0x0][0x288] ;  /* 0x0000a200ff067b82 */ /* 0x000ee20000000800 */
[--C-:B------:R-:W-:Y:S01]  /*1dc0*/  SHF.R.U32.HI R0, RZ, 0x2, R18.reuse ;  /* 0x00000002ff007819 */ /* 0x100fe20000011612 */
[----:B------:R-:W-:Y:S01]  /*1dd0*/  IMAD.SHL.U32 R61, R61, 0x40, RZ ;  /* 0x000000403d3d7824 */ /* 0x000fe200078e00ff */
[----:B01----:R-:W-:Y:S01]  /*1de0*/  SHF.R.U32.HI R5, RZ, 0x7, R18 ;  /* 0x00000007ff057819 */ /* 0x003fe20000011612 */
[----:B------:R-:W-:Y:S01]  /*1df0*/  UIADD3 UR39, UR40, UR39, URZ ;  /* 0x0000002728277290 */ /* 0x000fe2000fffe03f */
[----:B--2---:R-:W-:Y:S01]  /*1e00*/  LOP3.LUT R3, R0, 0x7, RZ, 0xc0, !PT ;  /* 0x0000000700037812 */ /* 0x004fe200078ec0ff */
[C---:B------:R-:W-:Y:S01]  /*1e10*/  IMAD.SHL.U32 R10, R18.reuse, 0x2, RZ ;  /* 0x00000002120a7824 */ /* 0x040fe200078e00ff */
[----:B------:R-:W-:Y:S01]  /*1e20*/  LOP3.LUT R0, R5, 0x1, RZ, 0xc0, !PT ;  /* 0x0000000105007812 */ /* 0x000fe200078ec0ff */
[----:B------:R-:W-:Y:S01]  /*1e30*/  UISETP.GT.U32.AND UP0, UPT, UR39, 0x11, UPT ;  /* 0x000000112700788c */ /* 0x000fe2000bf04070 */
[C---:B------:R-:W-:Y:S01]  /*1e40*/  LOP3.LUT R5, R18.reuse, 0x3, RZ, 0xc0, !PT ;  /* 0x0000000312057812 */ /* 0x040fe200078ec0ff */
[----:B------:R-:W-:Y:S01]  /*1e50*/  ULDC UR7, c[0x0][0x284] ;  /* 0x0000a10000077ab9 */ /* 0x000fe20000000800 */
[----:B------:R-:W-:Y:S01]  /*1e60*/  LOP3.LUT R4, R18, 0x60, RZ, 0xc0, !PT ;  /* 0x0000006012047812 */ /* 0x000fe200078ec0ff */
[----:B------:R-:W-:Y:S01]  /*1e70*/  IMAD.SHL.U32 R8, R0, 0x40, RZ ;  /* 0x0000004000087824 */ /* 0x000fe200078e00ff */
[----:B------:R-:W-:Y:S01]  /*1e80*/  UISETP.LT.U32.AND UP0, UPT, UR40, 0x12, UP0 ;  /* 0x000000122800788c */ /* 0x000fe20008701070 */
[----:B------:R-:W-:Y:S01]  /*1e90*/  SHF.R.S32.HI R15, RZ, 0x1f, R59 ;  /* 0x0000001fff0f7819 */ /* 0x000fe2000001143b */
[----:B------:R-:W-:Y:S01]  /*1ea0*/  UISETP.GE.U32.AND UP1, UPT, UR40, 0x12, UPT ;  /* 0x000000122800788c */ /* 0x000fe2000bf26070 */
[----:B------:R-:W-:Y:S01]  /*1eb0*/  SHF.R.U32.HI R4, RZ, 0x1, R4 ;  /* 0x00000001ff047819 */ /* 0x000fe20000011604 */
[----:B------:R-:W-:Y:S01]  /*1ec0*/  ULDC.64 UR8, c[0x0][0x5d0] ;  /* 0x0001740000087ab9 */ /* 0x000fe20000000a00 */
[C---:B------:R-:W-:Y:S01]  /*1ed0*/  LOP3.LUT R10, R61.reuse, 0x6, R10, 0xf8, !PT ;  /* 0x000000063d0a7812 */ /* 0x040fe200078ef80a */
[----:B------:R-:W-:Y:S01]  /*1ee0*/  UIMAD.WIDE.U32 UR4, UR39, 0x38e38e39, URZ ;  /* 0x38e38e39270478a5 */ /* 0x000fe2000f8e003f */
[--C-:B------:R-:W-:Y:S01]  /*1ef0*/  IADD3 R7, RZ, -R4, -R3.reuse ;  /* 0x80000004ff077210 */ /* 0x100fe20007ffe803 */
[----:B------:R-:W-:Y:S01]  /*1f00*/  USEL UR6, URZ, 0x1, !UP0 ;  /* 0x000000013f067887 */ /* 0x000fe2000c000000 */
[----:B------:R-:W-:Y:S01]  /*1f10*/  LOP3.LUT R3, R8, 0x40, R3, 0xe2, !PT ;  /* 0x0000004008037812 */ /* 0x000fe200078ee203 */
[C---:B------:R-:W-:Y:S01]  /*1f20*/  IMAD.WIDE R8, R60.reuse, 0x80, RZ ;  /* 0x000000803c087825 */ /* 0x040fe200078e02ff */
[----:B---3--:R-:W-:Y:S01]  /*1f30*/  ISETP.GE.AND P0, PT, R61, R6, PT ;  /* 0x000000063d00720c */ /* 0x008fe20003f06270 */
[----:B------:R-:W-:Y:S01]  /*1f40*/  USHF.R.U32.HI UR4, URZ, 0x2, UR5 ;  /* 0x000000023f047899 */ /* 0x000fe20008011605 */
[----:B------:R-:W-:Y:S01]  /*1f50*/  SHF.R.S32.HI R11, RZ, 0x1f, R10 ;  /* 0x0000001fff0b7819 */ /* 0x000fe2000001140a */
[----:B------:R-:W-:Y:S01]  /*1f60*/  IMAD R12, R5, -0x2, R6 ;  /* 0xfffffffe050c7824 */ /* 0x000fe200078e0206 */
[----:B------:R-:W-:Y:S01]  /*1f70*/  ULOP3.LUT UR38, UR38, UR6, URZ, 0x3c, !UPT ;  /* 0x0000000626267292 */ /* 0x000fe2000f8e3c3f */
[----:B------:R-:W-:Y:S01]  /*1f80*/  IMAD.SHL.U32 R5, R60, 0x80, RZ ;  /* 0x000000803c057824 */ /* 0x000fe200078e00ff */
[----:B------:R-:W-:Y:S01]  /*1f90*/  LOP3.LUT R73, R8, R3, R4, 0xfe, !PT ;  /* 0x0000000308497212 */ /* 0x000fe200078efe04 */
[----:B------:R-:W-:Y:S01]  /*1fa0*/  IMAD R6, R15, UR8, RZ ;  /* 0x000000080f067c24 */ /* 0x000fe2000f8e02ff */
[----:B------:R-:W-:Y:S01]  /*1fb0*/  UIMAD UR39, UR4, -0x12, UR39 ;  /* 0xffffffee042778a4 */ /* 0x000fe2000f8e0227 */
[----:B------:R-:W-:Y:S01]  /*1fc0*/  IMAD R0, R0, -0x40, R7 ;  /* 0xffffffc000007824 */ /* 0x000fe200078e0207 */
[----:B------:R-:W-:Y:S01]  /*1fd0*/  ISETP.GE.OR P0, PT, R5, UR7, P0 ;  /* 0x0000000705007c0c */ /* 0x000fe20008706670 */
[C---:B------:R-:W-:Y:S01]  /*1fe0*/  IMAD R13, R59.reuse, UR9, R6 ;  /* 0x000000093b0d7c24 */ /* 0x040fe2000f8e0206 */
[----:B------:R-:W-:Y:S01]  /*1ff0*/  @UP1 ULOP3.LUT UR38, UR38, 0x1, UR4, 0x78, !UPT ;  /* 0x0000000126261892 */ /* 0x000fe2000f8e7804 */
[----:B------:R-:W-:Y:S01]  /*2000*/  IMAD.WIDE.U32 R6, R59, UR8, R10 ;  /* 0x000000083b067c25 */ /* 0x000fe2000f8e000a */
[----:B------:R-:W-:-:S03]  /*2010*/  IADD3 R3, -R5, UR7, R0 ;  /* 0x0000000705037c10 */ /* 0x000fc6000fffe100 */
[----:B------:R-:W-:Y:S02]  /*2020*/  IMAD.IADD R7, R7, 0x1, R13 ;  /* 0x0000000107077824 */ /* 0x000fe400078e020d */
[----:B------:R-:W-:Y:S02]  /*2030*/  IMAD.IADD R4, R12, 0x1, -R61 ;  /* 0x000000010c047824 */ /* 0x000fe400078e0a3d */
[----:B------:R-:W-:Y:S02]  /*2040*/  IMAD.MOV.U32 R0, RZ, RZ, -0x1 ;  /* 0xffffffffff007424 */ /* 0x000fe400078e00ff */
[----:B------:R-:W-:Y:S05]  /*2050*/  @P0 BRA `(.L_x_35) ;  /* 0x0000002000a40947 */ /* 0x000fea0003800000 */
[----:B------:R-:W0:Y:S01]  /*2060*/  LDC.64 R66, c[0x0][0x5c8] ;  /* 0x00017200ff427b82 */ /* 0x000e220000000a00 */
[----:B-----5:R-:W-:Y:S01]  /*2070*/  FSETP.NEU.AND P0, PT, R57, RZ, PT ;  /* 0x000000ff3900720b */ /* 0x020fe20003f0d000 */
[----:B------:R-:W-:Y:S01]  /*2080*/  BSSY B0, `(.L_x_35) ;  /* 0x0000226000007945 */ /* 0x000fe20003800000 */
[----:B------:R-:W-:-:S04]  /*2090*/  ISETP.GT.AND P2, PT, R4, RZ, PT ;  /* 0x000000ff0400720c */ /* 0x000fc80003f44270 */
[----:B------:R-:W-:Y:S01]  /*20a0*/  ISETP.GT.AND P1, PT, R3, RZ, P2 ;  /* 0x000000ff0300720c */ /* 0x000fe20001724270 */
[-C--:B0-----:R-:W-:Y:S02]  /*20b0*/  IMAD R12, R9, R66.reuse, RZ ;  /* 0x00000042090c7224 */ /* 0x081fe400078e02ff */
[----:B------:R-:W-:-:S04]  /*20c0*/  IMAD.WIDE.U32 R60, R73, R66, R6 ;  /* 0x00000042493c7225 */ /* 0x000fc800078e0006 */
[----:B------:R-:W-:-:S04]  /*20d0*/  IMAD R5, R73, R67, R12 ;  /* 0x0000004349057224 */ /* 0x000fc800078e020c */
[----:B------:R-:W-:Y:S01]  /*20e0*/  IMAD.IADD R75, R61, 0x1, R5 ;  /* 0x000000013d4b7824 */ /* 0x000fe200078e0205 */
[----:B------:R-:W-:Y:S06]  /*20f0*/  @!P0 BRA `(.L_x_36) ;  /* 0x0000001400e88947 */ /* 0x000fec0003800000 */
[----:B------:R-:W0:Y:S01]  /*2100*/  LDC.64 R64, c[0x0][0x5b8] ;  /* 0x00016e00ff407b82 */ /* 0x000e220000000a00 */
[----:B------:R-:W-:-:S07]  /*2110*/  ULDC.64 UR4, c[0x0][0x5c0] ;  /* 0x0001700000047ab9 */ /* 0x000fce0000000a00 */
[----:B------:R-:W1:Y:S08]  /*2120*/  LDC.64 R68, c[0x0][0x5b0] ;  /* 0x00016c00ff447b82 */ /* 0x000e700000000a00 */
[----:B------:R-:W2:Y:S01]  /*2130*/  LDC.64 R70, c[0x0][0x5a8] ;  /* 0x00016a00ff467b82 */ /* 0x000ea20000000a00 */
[-C--:B0-----:R-:W-:Y:S02]  /*2140*/  IMAD R6, R15, R64.reuse, RZ ;  /* 0x000000400f067224 */ /* 0x081fe400078e02ff */
[----:B------:R-:W-:-:S04]  /*2150*/  IMAD.WIDE.U32 R62, R59, R64, R10 ;  /* 0x000000403b3e7225 */ /* 0x000fc800078e000a */
[----:B------:R-:W-:Y:S02]  /*2160*/  IMAD R61, R59, R65, R6 ;  /* 0x000000413b3d7224 */ /* 0x000fe400078e0206 */
[-C--:B-1----:R-:W-:Y:S02]  /*2170*/  IMAD R8, R9, R68.reuse, RZ ;  /* 0x0000004409087224 */ /* 0x082fe400078e02ff */
[----:B------:R-:W-:Y:S02]  /*2180*/  IMAD.IADD R13, R63, 0x1, R61 ;  /* 0x000000013f0d7824 */ /* 0x000fe400078e023d */
[----:B------:R-:W-:Y:S02]  /*2190*/  IMAD.MOV.U32 R12, RZ, RZ, R62 ;  /* 0x000000ffff0c7224 */ /* 0x000fe400078e003e */
[C---:B------:R-:W-:Y:S02]  /*21a0*/  IMAD R65, R73.reuse, R69, R8 ;  /* 0x0000004549417224 */ /* 0x040fe400078e0208 */
[----:B------:R-:W-:-:S04]  /*21b0*/  IMAD.WIDE.U32 R6, R73, R68, R12 ;  /* 0x0000004449067225 */ /* 0x000fc800078e000c */
[----:B------:R-:W-:Y:S01]  /*21c0*/  IMAD.IADD R5, R7, 0x1, R65 ;  /* 0x0000000107057824 */ /* 0x000fe200078e0241 */
[----:B--2---:R-:W-:-:S04]  /*21d0*/  LEA R14, P0, R6, R70, 0x1 ;  /* 0x00000046060e7211 */ /* 0x004fc800078008ff */
[----:B------:R-:W-:-:S05]  /*21e0*/  LEA.HI.X R15, R6, R71, R5, 0x1, P0 ;  /* 0x00000047060f7211 */ /* 0x000fca00000f0c05 */
[----:B------:R0:W2:Y:S01]  /*21f0*/  @P1 LDG.E.LTC128B.U16 R5, desc[UR36][R14.64] ;  /* 0x000000240e051981 */ /* 0x0000a2000c1e1520 */
[----:B------:R-:W-:Y:S01]  /*2200*/  IMAD.WIDE.U32 R6, R73, R68, R10 ;  /* 0x0000004449067225 */ /* 0x000fe200078e000a */
[----:B------:R-:W-:Y:S03]  /*2210*/  BSSY B1, `(.L_x_37) ;  /* 0x0000013000017945 */ /* 0x000fe60003800000 */
[----:B------:R-:W-:Y:S02]  /*2220*/  IMAD.IADD R7, R65, 0x1, R7 ;  /* 0x0000000141077824 */ /* 0x000fe400078e0207 */
[----:B------:R-:W-:Y:S01]  /*2230*/  IMAD.WIDE.U32 R20, R59, R64, R6 ;  /* 0x000000403b147225 */ /* 0x000fe200078e0006 */
[----:B0-----:R-:W-:-:S03]  /*2240*/  SHF.L.U64.HI R15, R68, 0x3, R69 ;  /* 0x00000003440f7819 */ /* 0x001fc60000010245 */
[----:B------:R-:W-:Y:S01]  /*2250*/  IMAD.IADD R7, R61, 0x1, R21 ;  /* 0x000000013d077824 */ /* 0x000fe200078e0215 */
[----:B------:R-:W-:Y:S01]  /*2260*/  LEA R6, P4, R20, R70, 0x1 ;  /* 0x0000004614067211 */ /* 0x000fe200078808ff */
[----:B------:R-:W-:-:S03]  /*2270*/  IMAD.SHL.U32 R14, R68, 0x8, RZ ;  /* 0x00000008440e7824 */ /* 0x000fc600078e00ff */
[----:B------:R-:W-:Y:S01]  /*2280*/  LEA.HI.X R7, R20, R71, R7, 0x1, P4 ;  /* 0x0000004714077211 */ /* 0x000fe200020f0c07 */
[----:B--2---:R-:W-:-:S04]  /*2290*/  IMAD.U32 R8, R5, 0x10000, RZ ;  /* 0x0001000005087824 */ /* 0x004fc800078e00ff */
[----:B------:R-:W-:Y:S01]  /*22a0*/  FMUL R9, R8, R57 ;  /* 0x0000003908097220 */ /* 0x000fe20000400000 */
[----:B------:R-:W-:-:S03]  /*22b0*/  LEA R8, P0, R60, UR4, 0x1 ;  /* 0x000000043c087c11 */ /* 0x000fc6000f8008ff */
[----:B------:R-:W-:Y:S01]  /*22c0*/  FFMA R24, R24, R56, R9 ;  /* 0x0000003818187223 */ /* 0x000fe20000000009 */
[----:B------:R-:W-:Y:S02]  /*22d0*/  LEA.HI.X R9, R60, UR5, R75, 0x1, P0 ;  /* 0x000000053c097c11 */ /* 0x000fe400080f0c4b */
[----:B------:R-:W-:Y:S02]  /*22e0*/  ISETP.GT.AND P0, PT, R4, 0x1, PT ;  /* 0x000000010400780c */ /* 0x000fe40003f04270 */
[----:B------:R-:W-:Y:S02]  /*22f0*/  F2FP.BF16.F32.PACK_AB R24, RZ, R24 ;  /* 0x00000018ff18723e */ /* 0x000fe400000010ff */
[----:B------:R-:W-:-:S03]  /*2300*/  ISETP.GT.AND P3, PT, R3, RZ, P0 ;  /* 0x000000ff0300720c */ /* 0x000fc60000764270 */
[----:B------:R0:W-:Y:S10]  /*2310*/  @P1 STG.E.U16 desc[UR36][R8.64], R24 ;  /* 0x0000001808001986 */ /* 0x0001f4000c101524 */
[----:B------:R-:W-:Y:S05]  /*2320*/  @!P3 BRA `(.L_x_38) ;  /* 0x000000000004b947 */ /* 0x000fea0003800000 */
[----:B------:R1:W5:Y:S02]  /*2330*/  LDG.E.LTC128B.U16 R5, desc[UR36][R6.64+0x2] ;  /* 0x0000022406057981 */ /* 0x000364000c1e1520 */
.L_x_38:
[----:B------:R-:W-:Y:S05]  /*2340*/  BSYNC B1 ;  /* 0x0000000000017941 */ /* 0x000fea0003800000 */
.L_x_37:
[----:B-----5:R-:W-:Y:S01]  /*2350*/  IMAD.U32 R12, R5, 0x10000, RZ ;  /* 0x00010000050c7824 */ /* 0x020fe200078e00ff */
[----:B------:R-:W-:Y:S01]  /*2360*/  ISETP.GT.AND P2, PT, R3, 0x8, P2 ;  /* 0x000000080300780c */ /* 0x000fe20001744270 */
[----:B------:R-:W-:Y:S01]  /*2370*/  IMAD.WIDE.U32 R20, R73, R68, R14 ;  /* 0x0000004449147225 */ /* 0x000fe200078e000e */
[----:B0-----:R-:W-:-:S03]  /*2380*/  PRMT R24, R5, 0x7610, R24 ;  /* 0x0000761005187816 */ /* 0x001fc60000000018 */
[----:B------:R-:W-:Y:S01]  /*2390*/  FMUL R12, R12, R57 ;  /* 0x000000390c0c7220 */ /* 0x000fe20000400000 */
[----:B------:R-:W-:Y:S01]  /*23a0*/  IMAD.IADD R65, R65, 0x1, R21 ;  /* 0x0000000141417824 */ /* 0x000fe200078e0215 */
[----:B------:R-:W-:Y:S02]  /*23b0*/  IADD3 R62, P1, R62, R20, RZ ;  /* 0x000000143e3e7210 */ /* 0x000fe40007f3e0ff */
[----:B------:R-:W-:-:S03]  /*23c0*/  FFMA R12, R25, R56, R12 ;  /* 0x00000038190c7223 */ /* 0x000fc6000000000c */
[----:B------:R-:W-:Y:S02]  /*23d0*/  IMAD.X R13, R65, 0x1, R13, P1 ;  /* 0x00000001410d7824 */ /* 0x000fe400008e060d */
[----:B------:R-:W-:Y:S02]  /*23e0*/  F2FP.BF16.F32.PACK_AB R12, RZ, R12 ;  /* 0x0000000cff0c723e */ /* 0x000fe400000010ff */
[----:B------:R-:W-:Y:S02]  /*23f0*/  LEA R14, P1, R62, R70, 0x1 ;  /* 0x000000463e0e7211 */ /* 0x000fe400078208ff */
[----:B------:R-:W-:Y:S02]  /*2400*/  PRMT R21, R12, 0x7610, R21 ;  /* 0x000076100c157816 */ /* 0x000fe40000000015 */
[----:B------:R-:W-:-:S03]  /*2410*/  LEA.HI.X R15, R62, R71, R13, 0x1, P1 ;  /* 0x000000473e0f7211 */ /* 0x000fc600008f0c0d */
[----:B------:R0:W-:Y:S04]  /*2420*/  @P3 STG.E.U16 desc[UR36][R8.64+0x2], R21 ;  /* 0x0000021508003986 */ /* 0x0001e8000c101524 */
[----:B------:R-:W2:Y:S01]  /*2430*/  @P2 LDG.E.LTC128B.U16 R24, desc[UR36][R14.64] ;  /* 0x000000240e182981 */ /* 0x000ea2000c1e1520 */
[----:B------:R-:W-:Y:S01]  /*2440*/  IADD3 R20, P1, R10, R20, RZ ;  /* 0x000000140a147210 */ /* 0x000fe20007f3e0ff */
[----:B------:R-:W-:Y:S01]  /*2450*/  BSSY B1, `(.L_x_39) ;  /* 0x0000011000017945 */ /* 0x000fe20003800000 */
[C---:B------:R-:W-:Y:S02]  /*2460*/  SHF.L.U64.HI R13, R66.reuse, 0x4, R67 ;  /* 0x00000004420d7819 */ /* 0x040fe40000010243 */
[----:B------:R-:W-:Y:S01]  /*2470*/  ISETP.GT.AND P0, PT, R3, 0x8, P0 ;  /* 0x000000080300780c */ /* 0x000fe20000704270 */
[----:B0-----:R-:W-:Y:S01]  /*2480*/  IMAD.X R21, R11, 0x1, R65, P1 ;  /* 0x000000010b157824 */ /* 0x001fe200008e0641 */
[----:B------:R-:W-:Y:S01]  /*2490*/  LEA R12, P1, R66, R8, 0x4 ;  /* 0x00000008420c7211 */ /* 0x000fe200078220ff */
[----:B------:R-:W-:-:S04]  /*24a0*/  IMAD.WIDE.U32 R20, R59, R64, R20 ;  /* 0x000000403b147225 */ /* 0x000fc800078e0014 */
[----:B------:R-:W-:Y:S02]  /*24b0*/  IMAD.X R13, R13, 0x1, R9, P1 ;  /* 0x000000010d0d7824 */ /* 0x000fe400008e0609 */
[----:B------:R-:W-:Y:S02]  /*24c0*/  IMAD.IADD R11, R61, 0x1, R21 ;  /* 0x000000013d0b7824 */ /* 0x000fe400078e0215 */
[----:B--2---:R-:W-:-:S04]  /*24d0*/  IMAD.U32 R10, R24, 0x10000, RZ ;  /* 0x00010000180a7824 */ /* 0x004fc800078e00ff */
[----:B------:R-:W-:Y:S01]  /*24e0*/  FMUL R5, R10, R57 ;  /* 0x000000390a057220 */ /* 0x000fe20000400000 */
[----:B------:R-:W-:-:S03]  /*24f0*/  LEA R10, P3, R20, R70, 0x1 ;  /* 0x00000046140a7211 */ /* 0x000fc600078608ff */
[----:B------:R-:W-:Y:S01]  /*2500*/  FFMA R5, R26, R56, R5 ;  /* 0x000000381a057223 */ /* 0x000fe20000000005 */
[----:B------:R-:W-:-:S04]  /*2510*/  LEA.HI.X R11, R20, R71, R11, 0x1, P3 ;  /* 0x00000047140b7211 */ /* 0x000fc800018f0c0b */
[----:B------:R-:W-:-:S05]  /*2520*/  F2FP.BF16.F32.PACK_AB R5, RZ, R5 ;  /* 0x00000005ff05723e */ /* 0x000fca00000010ff */
[----:B------:R0:W-:Y:S01]  /*2530*/  @P2 STG.E.U16 desc[UR36][R12.64], R5 ;  /* 0x000000050c002986 */ /* 0x0001e2000c101524 */
[----:B------:R-:W-:Y:S05]  /*2540*/  @!P0 BRA `(.L_x_40) ;  /* 0x0000000000048947 */ /* 0x000fea0003800000 */
[----:B------:R2:W5:Y:S02]  /*2550*/  LDG.E.LTC128B.U16 R24, desc[UR36][R10.64+0x2] ;  /* 0x000002240a187981 */ /* 0x000564000c1e1520 */
.L_x_40:
[----:B------:R-:W-:Y:S05]  /*2560*/  BSYNC B1 ;  /* 0x0000000000017941 */ /* 0x000fea0003800000 */
.L_x_39:
[----:B-----5:R-:W-:Y:S01]  /*2570*/  IMAD.U32 R14, R24, 0x10000, RZ ;  /* 0x00010000180e7824 */ /* 0x020fe200078e00ff */
[----:B------:R-:W-:Y:S01]  /*2580*/  ISETP.GT.AND P1, PT, R4, 0x8, PT ;  /* 0x000000080400780c */ /* 0x000fe20003f24270 */
[----:B------:R-:W-:Y:S02]  /*2590*/  BSSY B1, `(.L_x_41) ;  /* 0x0000008000017945 */ /* 0x000fe40003800000 */
[----:B------:R-:W-:Y:S01]  /*25a0*/  FMUL R14, R14, R57 ;  /* 0x000000390e0e7220 */ /* 0x000fe20000400000 */
[----:B------:R-:W-:-:S03]  /*25b0*/  ISETP.GT.AND P2, PT, R3, RZ, P1 ;  /* 0x000000ff0300720c */ /* 0x000fc60000f44270 */
[----:B------:R-:W-:-:S05]  /*25c0*/  FFMA R14, R27, R56, R14 ;  /* 0x000000381b0e7223 */ /* 0x000fca000000000e */
[----:B------:R-:W-:-:S05]  /*25d0*/  F2FP.BF16.F32.PACK_AB R14, RZ, R14 ;  /* 0x0000000eff0e723e */ /* 0x000fca00000010ff */
[----:B------:R3:W-:Y:S01]  /*25e0*/  @P0 STG.E.U16 desc[UR36][R12.64+0x2], R14 ;  /* 0x0000020e0c000986 */ /* 0x0007e2000c101524 */
[----:B------:R-:W-:Y:S05]  /*25f0*/  @!P2 BRA `(.L_x_42) ;  /* 0x000000000004a947 */ /* 0x000fea0003800000 */
[----:B------:R4:W5:Y:S02]  /*2600*/  LDG.E.LTC128B.U16 R24, desc[UR36][R6.64+0x10] ;  /* 0x0000102406187981 */ /* 0x000964000c1e1520 */
.L_x_42:
[----:B------:R-:W-:Y:S05]  /*2610*/  BSYNC B1 ;  /* 0x0000000000017941 */ /* 0x000fea0003800000 */
.L_x_41:
[----:B---3-5:R-:W-:Y:S01]  /*2620*/  IMAD.U32 R14, R24, 0x10000, RZ ;  /* 0x00010000180e7824 */ /* 0x028fe200078e00ff */
[----:B------:R-:W-:Y:S01]  /*2630*/  ISETP.GT.AND P0, PT, R4, 0x9, PT ;  /* 0x000000090400780c */ /* 0x000fe20003f04270 */
[----:B------:R-:W-:Y:S02]  /*2640*/  BSSY B1, `(.L_x_43) ;  /* 0x0000008000017945 */ /* 0x000fe40003800000 */
[----:B0-----:R-:W-:Y:S01]  /*2650*/  FMUL R5, R14, R57 ;  /* 0x000000390e057220 */ /* 0x001fe20000400000 */
[----:B------:R-:W-:-:S03]  /*2660*/  ISETP.GT.AND P3, PT, R3, RZ, P0 ;  /* 0x000000ff0300720c */ /* 0x000fc60000764270 */
[----:B------:R-:W-:-:S05]  /*2670*/  FFMA R5, R28, R56, R5 ;  /* 0x000000381c057223 */ /* 0x000fca0000000005 */
[----:B------:R-:W-:-:S05]  /*2680*/  F2FP.BF16.F32.PACK_AB R5, RZ, R5 ;  /* 0x00000005ff05723e */ /* 0x000fca00000010ff */
[----:B------:R0:W-:Y:S01]  /*2690*/  @P2 STG.E.U16 desc[UR36][R8.64+0x10], R5 ;  /* 0x0000100508002986 */ /* 0x0001e2000c101524 */
[----:B------:R-:W-:Y:S05]  /*26a0*/  @!P3 BRA `(.L_x_44) ;  /* 0x000000000004b947 */ /* 0x000fea0003800000 */
[----:B------:R3:W5:Y:S02]  /*26b0*/  LDG.E.LTC128B.U16 R24, desc[UR36][R6.64+0x12] ;  /* 0x0000122406187981 */ /* 0x000764000c1e1520 */
.L_x_44:
[----:B------:R-:W-:Y:S05]  /*26c0*/  BSYNC B1 ;  /* 0x0000000000017941 */ /* 0x000fea0003800000 */
.L_x_43:
[----:B-----5:R-:W-:Y:S01]  /*26d0*/  IMAD.U32 R14, R24, 0x10000, RZ ;  /* 0x00010000180e7824 */ /* 0x020fe200078e00ff */
[----:B------:R-:W-:Y:S01]  /*26e0*/  ISETP.GT.AND P1, PT, R3, 0x8, P1 ;  /* 0x000000080300780c */ /* 0x000fe20000f24270 */
[----:B------:R-:W-:Y:S02]  /*26f0*/  BSSY B1, `(.L_x_45) ;  /* 0x0000007000017945 */ /* 0x000fe40003800000 */
[----:B------:R-:W-:-:S04]  /*2700*/  FMUL R14, R14, R57 ;  /* 0x000000390e0e7220 */ /* 0x000fc80000400000 */
[----:B------:R-:W-:-:S05]  /*2710*/  FFMA R14, R29, R56, R14 ;  /* 0x000000381d0e7223 */ /* 0x000fca000000000e */
[----:B------:R-:W-:-:S05]  /*2720*/  F2FP.BF16.F32.PACK_AB R14, RZ, R14 ;  /* 0x0000000eff0e723e */ /* 0x000fca00000010ff */
[----:B------:R0:W-:Y:S01]  /*2730*/  @P3 STG.E.U16 desc[UR36][R8.64+0x12], R14 ;  /* 0x0000120e08003986 */ /* 0x0001e2000c101524 */
[----:B------:R-:W-:Y:S05]  /*2740*/  @!P1 BRA `(.L_x_46) ;  /* 0x0000000000049947 */ /* 0x000fea0003800000 */
[----:B------:R0:W5:Y:S02]  /*2750*/  LDG.E.LTC128B.U16 R24, desc[UR36][R10.64+0x10] ;  /* 0x000010240a187981 */ /* 0x000164000c1e1520 */
.L_x_46:
[----:B------:R-:W-:Y:S05]  /*2760*/  BSYNC B1 ;  /* 0x0000000000017941 */ /* 0x000fea0003800000 */
.L_x_45:
[----:B0----5:R-:W-:Y:S01]  /*2770*/  IMAD.U32 R14, R24, 0x10000, RZ ;  /* 0x00010000180e7824 */ /* 0x021fe200078e00ff */
        /* <DEDUP_REMOVED lines=8> */
.L_x_48:
[----:B------:R-:W-:Y:S05]  /*2800*/  BSYNC B1 ;  /* 0x0000000000017941 */ /* 0x000fea0003800000 */
.L_x_47:
        /* <DEDUP_REMOVED lines=10> */
.L_x_50:
[----:B------:R-:W-:Y:S05]  /*28b0*/  BSYNC B1 ;  /* 0x0000000000017941 */ /* 0x000fea0003800000 */
.L_x_49:
[----:B0----5:R-:W-:Y:S01]  /*28c0*/  IMAD.U32 R14, R24, 0x10000, RZ ;  /* 0x00010000180e7824 */ /* 0x021fe200078e00ff */
        /* <DEDUP_REMOVED lines=9> */
.L_x_52:
[----:B------:R-:W-:Y:S05]  /*2960*/  BSYNC B1 ;  /* 0x0000000000017941 */ /* 0x000fea0003800000 */
.L_x_51:
        /* <DEDUP_REMOVED lines=9> */
.L_x_54:
[----:B------:R-:W-:Y:S05]  /*2a00*/  BSYNC B1 ;  /* 0x0000000000017941 */ /* 0x000fea0003800000 */
.L_x_53:
        /* <DEDUP_REMOVED lines=9> */
.L_x_56:
[----:B------:R-:W-:Y:S05]  /*2aa0*/  BSYNC B1 ;  /* 0x0000000000017941 */ /* 0x000fea0003800000 */
.L_x_55:
        /* <DEDUP_REMOVED lines=10> */
.L_x_58:
[----:B------:R-:W-:Y:S05]  /*2b50*/  BSYNC B1 ;  /* 0x0000000000017941 */ /* 0x000fea0003800000 */
.L_x_57:
        /* <DEDUP_REMOVED lines=10> */
.L_x_60:
[----:B------:R-:W-:Y:S05]  /*2c00*/  BSYNC B1 ;  /* 0x0000000000017941 */ /* 0x000fea0003800000 */
.L_x_59:
        /* <DEDUP_REMOVED lines=9> */
.L_x_62:
[----:B------:R-:W-:Y:S05]  /*2ca0*/  BSYNC B1 ;  /* 0x0000000000017941 */ /* 0x000fea0003800000 */
.L_x_61:
        /* <DEDUP_REMOVED lines=9> */
.L_x_64:
[----:B------:R-:W-:Y:S05]  /*2d40*/  BSYNC B1 ;  /* 0x0000000000017941 */ /* 0x000fea0003800000 */
.L_x_63:
        /* <DEDUP_REMOVED lines=10> */
.L_x_66:
[----:B------:R-:W-:Y:S05]  /*2df0*/  BSYNC B1 ;  /* 0x0000000000017941 */ /* 0x000fea0003800000 */
.L_x_65:
        /* <DEDUP_REMOVED lines=10> */
.L_x_68:
[----:B------:R-:W-:Y:S05]  /*2ea0*/  BSYNC B1 ;  /* 0x0000000000017941 */ /* 0x000fea0003800000 */
.L_x_67:
        /* <DEDUP_REMOVED lines=9> */
.L_x_70:
[----:B------:R-:W-:Y:S05]  /*2f40*/  BSYNC B1 ;  /* 0x0000000000017941 */ /* 0x000fea0003800000 */
.L_x_69:
        /* <DEDUP_REMOVED lines=9> */
.L_x_72:
[----:B------:R-:W-:Y:S05]  /*2fe0*/  BSYNC B1 ;  /* 0x0000000000017941 */ /* 0x000fea0003800000 */
.L_x_71:
        /* <DEDUP_REMOVED lines=10> */
.L_x_74:
[----:B------:R-:W-:Y:S05]  /*3090*/  BSYNC B1 ;  /* 0x0000000000017941 */ /* 0x000fea0003800000 */
.L_x_73:
        /* <DEDUP_REMOVED lines=10> */
.L_x_76:
[----:B------:R-:W-:Y:S05]  /*3140*/  BSYNC B1 ;  /* 0x0000000000017941 */ /* 0x000fea0003800000 */
.L_x_75:
        /* <DEDUP_REMOVED lines=9> */
.L_x_78:
[----:B------:R-:W-:Y:S05]  /*31e0*/  BSYNC B1 ;  /* 0x0000000000017941 */ /* 0x000fea0003800000 */
.L_x_77:
        /* <DEDUP_REMOVED lines=9> */
.L_x_80:
[----:B------:R-:W-:Y:S05]  /*3280*/  BSYNC B1 ;  /* 0x0000000000017941 */ /* 0x000fea0003800000 */
.L_x_79:
        /* <DEDUP_REMOVED lines=10> */
.L_x_82:
[----:B------:R-:W-:Y:S05]  /*3330*/  BSYNC B1 ;  /* 0x0000000000017941 */ /* 0x000fea0003800000 */
.L_x_81:
        /* <DEDUP_REMOVED lines=10> */
.L_x_84:
[----:B------:R-:W-:Y:S05]  /*33e0*/  BSYNC B1 ;  /* 0x0000000000017941 */ /* 0x000fea0003800000 */
.L_x_83:
        /* <DEDUP_REMOVED lines=9> */
.L_x_86:
[----:B------:R-:W-:Y:S05]  /*3480*/  BSYNC B1 ;  /* 0x0000000000017941 */ /* 0x000fea0003800000 */
.L_x_85:
        /* <DEDUP_REMOVED lines=9> */
.L_x_88:
[----:B------:R-:W-:Y:S05]  /*3520*/  BSYNC B1 ;  /* 0x0000000000017941 */ /* 0x000fea0003800000 */
.L_x_87:
        /* <DEDUP_REMOVED lines=10> */
.L_x_90:
[----:B------:R-:W-:Y:S05]  /*35d0*/  BSYNC B1 ;  /* 0x0000000000017941 */ /* 0x000fea0003800000 */
.L_x_89:
[----:B0----5:R-:W-:Y:S01]  /*35e0*/  IMAD.U32 R14, R24, 0x10000, RZ ;  /* 0x00010000180e7824 */ /* 0x021fe200078e00ff */
[----:B------:R-:W-:Y:S01]  /*35f0*/  ISETP.GT.AND P0, PT, R4, 0x39, PT ;  /* 0x000000390400780c */ /* 0x000fe20003f04270 */
[----:B------:R-:W-:Y:S01]  /*3600*/  @P2 IMAD.MOV.U32 R4, RZ, RZ, R8 ;  /* 0x000000ffff042224 */ /* 0x000fe200078e0008 */
[----:B------:R-:W-:Y:S01]  /*3610*/  BSSY B1, `(.L_x_91) ;  /* 0x000000a000017945 */ /* 0x000fe20003800000 */
[----:B------:R-:W-:Y:S01]  /*3620*/  FMUL R5, R14, R57 ;  /* 0x000000390e057220 */ /* 0x000fe20000400000 */
[----:B------:R-:W-:-:S03]  /*3630*/  ISETP.GT.AND P3, PT, R3, RZ, P0 ;  /* 0x000000ff0300720c */ /* 0x000fc60000764270 */
[----:B------:R-:W-:-:S05]  /*3640*/  FFMA R5, R52, R56, R5 ;  /* 0x0000003834057223 */ /* 0x000fca0000000005 */
[----:B------:R-:W-:-:S04]  /*3650*/  F2FP.BF16.F32.PACK_AB R5, RZ, R5 ;  /* 0x00000005ff05723e */ /* 0x000fc800000010ff */
[----:B------:R-:W-:Y:S01]  /*3660*/  PRMT R14, R5, 0x7610, R14 ;  /* 0x00007610050e7816 */ /* 0x000fe2000000000e */
[----:B------:R-:W-:-:S05]  /*3670*/  @P2 IMAD.MOV.U32 R5, RZ, RZ, R9 ;  /* 0x000000ffff052224 */ /* 0x000fca00078e0009 */
[----:B------:R0:W-:Y:S01]  /*3680*/  @P2 STG.E.U16 desc[UR36][R4.64+0x70], R14 ;  /* 0x0000700e04002986 */ /* 0x0001e2000c101524 */
[----:B------:R-:W-:Y:S05]  /*3690*/  @!P3 BRA `(.L_x_92) ;  /* 0x000000000004b947 */ /* 0x000fea0003800000 */
[----:B------:R0:W5:Y:S02]  /*36a0*/  LDG.E.LTC128B.U16 R24, desc[UR36][R6.64+0x72] ;  /* 0x0000722406187981 */ /* 0x000164000c1e1520 */
.L_x_92:
[----:B------:R-:W-:Y:S05]  /*36b0*/  BSYNC B1 ;  /* 0x0000000000017941 */ /* 0x000fea0003800000 */
.L_x_91:
        /* <DEDUP_REMOVED lines=9> */
.L_x_94:
[----:B------:R-:W-:Y:S05]  /*3750*/  BSYNC B1 ;  /* 0x0000000000017941 */ /* 0x000fea0003800000 */
.L_x_93:
[----:B0----5:R-:W-:Y:S01]  /*3760*/  IMAD.U32 R4, R24, 0x10000, RZ ;  /* 0x0001000018047824 */ /* 0x021fe200078e00ff */
[----:B------:R-:W-:Y:S01]  /*3770*/  ISETP.GT.AND P0, PT, R3, 0x8, P0 ;  /* 0x000000080300780c */ /* 0x000fe20000704270 */
[----:B------:R-:W-:Y:S02]  /*3780*/  BSSY B1, `(.L_x_95) ;  /* 0x000000a000017945 */ /* 0x000fe40003800000 */
[----:B------:R-:W-:Y:S01]  /*3790*/  FMUL R5, R4, R57 ;  /* 0x0000003904057220 */ /* 0x000fe20000400000 */
[----:B------:R-:W-:-:S03]  /*37a0*/  @P1 IMAD.MOV.U32 R4, RZ, RZ, R12 ;  /* 0x000000ffff041224 */ /* 0x000fc600078e000c */
[----:B------:R-:W-:-:S05]  /*37b0*/  FFMA R5, R54, R56, R5 ;  /* 0x0000003836057223 */ /* 0x000fca0000000005 */
[----:B------:R-:W-:-:S04]  /*37c0*/  F2FP.BF16.F32.PACK_AB R5, RZ, R5 ;  /* 0x00000005ff05723e */ /* 0x000fc800000010ff */
[----:B-1-34-:R-:W-:Y:S01]  /*37d0*/  PRMT R6, R5, 0x7610, R6 ;  /* 0x0000761005067816 */ /* 0x01afe20000000006 */
[----:B------:R-:W-:-:S05]  /*37e0*/  @P1 IMAD.MOV.U32 R5, RZ, RZ, R13 ;  /* 0x000000ffff051224 */ /* 0x000fca00078e000d */
[----:B------:R0:W-:Y:S01]  /*37f0*/  @P1 STG.E.U16 desc[UR36][R4.64+0x70], R6 ;  /* 0x0000700604001986 */ /* 0x0001e2000c101524 */
[----:B------:R-:W-:Y:S05]  /*3800*/  @!P0 BRA `(.L_x_96) ;  /* 0x0000000000048947 */ /* 0x000fea0003800000 */
[----:B------:R1:W5:Y:S02]  /*3810*/  LDG.E.LTC128B.U16 R24, desc[UR36][R10.64+0x72] ;  /* 0x000072240a187981 */ /* 0x000364000c1e1520 */
.L_x_96:
[----:B------:R-:W-:Y:S05]  /*3820*/  BSYNC B1 ;  /* 0x0000000000017941 */ /* 0x000fea0003800000 */
.L_x_95:
[----:B------:R-:W-:Y:S05]  /*3830*/  @!P0 BRA `(.L_x_97) ;  /* 0x0000000800a88947 */ /* 0x000fea0003800000 */
[----:B-----5:R-:W-:-:S04]  /*3840*/  IMAD.U32 R24, R24, 0x10000, RZ ;  /* 0x0001000018187824 */ /* 0x020fc800078e00ff */
[----:B------:R-:W-:-:S04]  /*3850*/  FMUL R24, R24, R57 ;  /* 0x0000003918187220 */ /* 0x000fc80000400000 */
[----:B------:R-:W-:-:S05]  /*3860*/  FFMA R24, R55, R56, R24 ;  /* 0x0000003837187223 */ /* 0x000fca0000000018 */
[----:B------:R-:W-:-:S05]  /*3870*/  F2FP.BF16.F32.PACK_AB R24, RZ, R24 ;  /* 0x00000018ff18723e */ /* 0x000fca00000010ff */
[----:B------:R3:W-:Y:S01]  /*3880*/  STG.E.U16 desc[UR36][R12.64+0x72], R24 ;  /* 0x000072180c007986 */ /* 0x0007e2000c101524 */
[----:B------:R-:W-:Y:S05]  /*3890*/  BRA `(.L_x_97) ;  /* 0x0000000800907947 */ /* 0x000fea0003800000 */
.L_x_36:
[----:B------:R-:W-:Y:S01]  /*38a0*/  ISETP.GT.AND P0, PT, R4, 0x1, PT ;  /* 0x000000010400780c */ /* 0x000fe20003f04270 */
[----:B------:R-:W-:Y:S01]  /*38b0*/  ULDC.64 UR4, c[0x0][0x5c0] ;  /* 0x0001700000047ab9 */ /* 0x000fe20000000a00 */
[-C--:B------:R-:W-:Y:S01]  /*38c0*/  FMUL R24, R24, R56.reuse ;  /* 0x0000003818187220 */ /* 0x080fe20000400000 */
[-C--:B------:R-:W-:Y:S01]  /*38d0*/  FMUL R25, R25, R56.reuse ;  /* 0x0000003819197220 */ /* 0x080fe20000400000 */
[----:B------:R-:W-:Y:S01]  /*38e0*/  ISETP.GT.AND P3, PT, R3, RZ, P0 ;  /* 0x000000ff0300720c */ /* 0x000fe20000764270 */
[-C--:B------:R-:W-:Y:S01]  /*38f0*/  FMUL R26, R26, R56.reuse ;  /* 0x000000381a1a7220 */ /* 0x080fe20000400000 */
[----:B------:R-:W-:Y:S01]  /*3900*/  LEA R6, P4, R60, UR4, 0x1 ;  /* 0x000000043c067c11 */ /* 0x000fe2000f8808ff */
[----:B------:R-:W-:Y:S01]  /*3910*/  FMUL R27, R27, R56 ;  /* 0x000000381b1b7220 */ /* 0x000fe20000400000 */
[----:B------:R-:W-:Y:S01]  /*3920*/  F2FP.BF16.F32.PACK_AB R24, RZ, R24 ;  /* 0x00000018ff18723e */ /* 0x000fe200000010ff */
[-C--:B------:R-:W-:Y:S01]  /*3930*/  FMUL R28, R28, R56.reuse ;  /* 0x000000381c1c7220 */ /* 0x080fe20000400000 */
[----:B------:R-:W-:Y:S01]  /*3940*/  LEA.HI.X R7, R60, UR5, R75, 0x1, P4 ;  /* 0x000000053c077c11 */ /* 0x000fe2000a0f0c4b */
[-C--:B------:R-:W-:Y:S01]  /*3950*/  FMUL R29, R29, R56.reuse ;  /* 0x000000381d1d7220 */ /* 0x080fe20000400000 */
[----:B------:R-:W-:Y:S01]  /*3960*/  F2FP.BF16.F32.PACK_AB R25, RZ, R25 ;  /* 0x00000019ff19723e */ /* 0x000fe200000010ff */
[-C--:B------:R-:W-:Y:S01]  /*3970*/  FMUL R30, R30, R56.reuse ;  /* 0x000000381e1e7220 */ /* 0x080fe20000400000 */
[----:B------:R-:W-:Y:S01]  /*3980*/  SHF.L.U64.HI R67, R66, 0x4, R67 ;  /* 0x0000000442437819 */ /* 0x000fe20000010243 */
[----:B------:R-:W-:Y:S01]  /*3990*/  @P1 STG.E.U16 desc[UR36][R6.64], R24 ;  /* 0x0000001806001986 */ /* 0x000fe2000c101524 */
[----:B------:R-:W-:Y:S01]  /*39a0*/  ISETP.GT.AND P1, PT, R4, 0x8, PT ;  /* 0x000000080400780c */ /* 0x000fe20003f24270 */
[----:B------:R-:W-:Y:S01]  /*39b0*/  FMUL R31, R31, R56 ;  /* 0x000000381f1f7220 */ /* 0x000fe20000400000 */
[C---:B------:R-:W-:Y:S01]  /*39c0*/  ISETP.GT.AND P4, PT, R3.reuse, 0x8, P0 ;  /* 0x000000080300780c */ /* 0x040fe20000784270 */
[----:B------:R-:W-:Y:S01]  /*39d0*/  @P3 STG.E.U16 desc[UR36][R6.64+0x2], R25 ;  /* 0x0000021906003986 */ /* 0x000fe2000c101524 */
[----:B------:R-:W-:Y:S01]  /*39e0*/  LEA R8, P3, R66, R6, 0x4 ;  /* 0x0000000642087211 */ /* 0x000fe200078620ff */
[-C--:B------:R-:W-:Y:S01]  /*39f0*/  FMUL R32, R32, R56.reuse ;  /* 0x0000003820207220 */ /* 0x080fe20000400000 */
[----:B------:R-:W-:Y:S01]  /*3a00*/  ISETP.GT.AND P2, PT, R3, 0x8, P2 ;  /* 0x000000080300780c */ /* 0x000fe20001744270 */
[-C--:B------:R-:W-:Y:S01]  /*3a10*/  FMUL R33, R33, R56.reuse ;  /* 0x0000003821217220 */ /* 0x080fe20000400000 */
[----:B------:R-:W-:Y:S01]  /*3a20*/  ISETP.GT.AND P0, PT, R4, 0x9, PT ;  /* 0x000000090400780c */ /* 0x000fe20003f04270 */
[----:B------:R-:W-:Y:S01]  /*3a30*/  IMAD.X R9, R67, 0x1, R7, P3 ;  /* 0x0000000143097824 */ /* 0x000fe200018e0607 */
[C---:B------:R-:W-:Y:S01]  /*3a40*/  ISETP.GT.AND P5, PT, R3.reuse, RZ, P1 ;  /* 0x000000ff0300720c */ /* 0x040fe20000fa4270 */
[-C--:B------:R-:W-:Y:S01]  /*3a50*/  FMUL R34, R34, R56.reuse ;  /* 0x0000003822227220 */ /* 0x080fe20000400000 */
[----:B------:R-:W-:Y:S01]  /*3a60*/  ISETP.GT.AND P3, PT, R3, RZ, P0 ;  /* 0x000000ff0300720c */ /* 0x000fe20000764270 */
[----:B------:R-:W-:Y:S01]  /*3a70*/  FMUL R35, R35, R56 ;  /* 0x0000003823237220 */ /* 0x000fe20000400000 */
[----:B------:R-:W-:Y:S01]  /*3a80*/  F2FP.BF16.F32.PACK_AB R26, RZ, R26 ;  /* 0x0000001aff1a723e */ /* 0x000fe200000010ff */
[-C--:B------:R-:W-:Y:S01]  /*3a90*/  FMUL R36, R36, R56.reuse ;  /* 0x0000003824247220 */ /* 0x080fe20000400000 */
[----:B------:R-:W-:Y:S01]  /*3aa0*/  F2FP.BF16.F32.PACK_AB R27, RZ, R27 ;  /* 0x0000001bff1b723e */ /* 0x000fe200000010ff */
[----:B------:R-:W-:Y:S01]  /*3ab0*/  FMUL R37, R37, R56 ;  /* 0x0000003825257220 */ /* 0x000fe20000400000 */
[----:B------:R-:W-:Y:S01]  /*3ac0*/  F2FP.BF16.F32.PACK_AB R28, RZ, R28 ;  /* 0x0000001cff1c723e */ /* 0x000fe200000010ff */
[----:B------:R-:W-:Y:S01]  /*3ad0*/  @P2 STG.E.U16 desc[UR36][R8.64], R26 ;  /* 0x0000001a08002986 */ /* 0x000fe2000c101524 */
[----:B------:R-:W-:Y:S01]  /*3ae0*/  F2FP.BF16.F32.PACK_AB R29, RZ, R29 ;  /* 0x0000001dff1d723e */ /* 0x000fe200000010ff */
[-C--:B------:R-:W-:Y:S01]  /*3af0*/  FMUL R38, R38, R56.reuse ;  /* 0x0000003826267220 */ /* 0x080fe20000400000 */
[----:B------:R-:W-:Y:S01]  /*3b00*/  ISETP.GT.AND P2, PT, R3, 0x8, P1 ;  /* 0x000000080300780c */ /* 0x000fe20000f44270 */
[----:B------:R-:W-:Y:S01]  /*3b10*/  @P4 STG.E.U16 desc[UR36][R8.64+0x2], R27 ;  /* 0x0000021b08004986 */ /* 0x000fe2000c101524 */
[----:B------:R-:W-:Y:S01]  /*3b20*/  ISETP.GT.AND P1, PT, R4, 0x10, PT ;  /* 0x000000100400780c */ /* 0x000fe20003f24270 */
[----:B------:R-:W-:Y:S01]  /*3b30*/  FMUL R39, R39, R56 ;  /* 0x0000003827277220 */ /* 0x000fe20000400000 */
[----:B------:R-:W-:Y:S01]  /*3b40*/  F2FP.BF16.F32.PACK_AB R30, RZ, R30 ;  /* 0x0000001eff1e723e */ /* 0x000fe200000010ff */
[----:B------:R-:W-:Y:S01]  /*3b50*/  @P5 STG.E.U16 desc[UR36][R6.64+0x10], R28 ;  /* 0x0000101c06005986 */ /* 0x000fe2000c101524 */
[C---:B------:R-:W-:Y:S01]  /*3b60*/  ISETP.GT.AND P4, PT, R3.reuse, RZ, P1 ;  /* 0x000000ff0300720c */ /* 0x040fe20000f84270 */
[-C--:B------:R-:W-:Y:S01]  /*3b70*/  FMUL R40, R40, R56.reuse ;  /* 0x0000003828287220 */ /* 0x080fe20000400000 */
[----:B------:R-:W-:Y:S01]  /*3b80*/  F2FP.BF16.F32.PACK_AB R31, RZ, R31 ;  /* 0x0000001fff1f723e */ /* 0x000fe200000010ff */
[----:B------:R-:W-:Y:S01]  /*3b90*/  @P3 STG.E.U16 desc[UR36][R6.64+0x12], R29 ;  /* 0x0000121d06003986 */ /* 0x000fe2000c101524 */
[----:B------:R-:W-:Y:S01]  /*3ba0*/  ISETP.GT.AND P3, PT, R3, 0x8, P0 ;  /* 0x000000080300780c */ /* 0x000fe20000764270 */
[----:B------:R-:W-:Y:S01]  /*3bb0*/  FMUL R41, R41, R56 ;  /* 0x0000003829297220 */ /* 0x000fe20000400000 */
[----:B------:R-:W-:Y:S01]  /*3bc0*/  ISETP.GT.AND P0, PT, R4, 0x11, PT ;  /* 0x000000110400780c */ /* 0x000fe20003f04270 */
[----:B------:R-:W-:Y:S01]  /*3bd0*/  @P2 STG.E.U16 desc[UR36][R8.64+0x10], R30 ;  /* 0x0000101e08002986 */ /* 0x000fe2000c101524 */
[----:B------:R-:W-:Y:S01]  /*3be0*/  F2FP.BF16.F32.PACK_AB R32, RZ, R32 ;  /* 0x00000020ff20723e */ /* 0x000fe200000010ff */
[-C--:B------:R-:W-:Y:S01]  /*3bf0*/  FMUL R42, R42, R56.reuse ;  /* 0x000000382a2a7220 */ /* 0x080fe20000400000 */
[----:B------:R-:W-:Y:S01]  /*3c00*/  ISETP.GT.AND P5, PT, R3, RZ, P0 ;  /* 0x000000ff0300720c */ /* 0x000fe200007a4270 */
[-C--:B------:R-:W-:Y:S01]  /*3c10*/  FMUL R43, R43, R56.reuse ;  /* 0x000000382b2b7220 */ /* 0x080fe20000400000 */
[----:B------:R-:W-:Y:S01]  /*3c20*/  ISETP.GT.AND P2, PT, R3, 0x8, P1 ;  /* 0x000000080300780c */ /* 0x000fe20000f44270 */
[-C--:B------:R-:W-:Y:S01]  /*3c30*/  FMUL R44, R44, R56.reuse ;  /* 0x000000382c2c7220 */ /* 0x080fe20000400000 */
[----:B------:R-:W-:Y:S01]  /*3c40*/  ISETP.GT.AND P1, PT, R4, 0x18, PT ;  /* 0x000000180400780c */ /* 0x000fe20003f24270 */
[-C--:B------:R-:W-:Y:S01]  /*3c50*/  FMUL R45, R45, R56.reuse ;  /* 0x000000382d2d7220 */ /* 0x080fe20000400000 */
[----:B------:R-:W-:Y:S01]  /*3c60*/  F2FP.BF16.F32.PACK_AB R33, RZ, R33 ;  /* 0x00000021ff21723e */ /* 0x000fe200000010ff */
[----:B------:R-:W-:Y:S01]  /*3c70*/  @P3 STG.E.U16 desc[UR36][R8.64+0x12], R31 ;  /* 0x0000121f08003986 */ /* 0x000fe2000c101524 */
[C---:B------:R-:W-:Y:S01]  /*3c80*/  ISETP.GT.AND P3, PT, R3.reuse, 0x8, P0 ;  /* 0x000000080300780c */ /* 0x040fe20000764270 */
[-C--:B------:R-:W-:Y:S01]  /*3c90*/  FMUL R46, R46, R56.reuse ;  /* 0x000000382e2e7220 */ /* 0x080fe20000400000 */
[----:B------:R-:W-:Y:S01]  /*3ca0*/  ISETP.GT.AND P0, PT, R4, 0x19, PT ;  /* 0x000000190400780c */ /* 0x000fe20003f04270 */
[----:B------:R-:W-:Y:S01]  /*3cb0*/  @P4 STG.E.U16 desc[UR36][R6.64+0x20], R32 ;  /* 0x0000202006004986 */ /* 0x000fe2000c101524 */
[----:B------:R-:W-:Y:S01]  /*3cc0*/  ISETP.GT.AND P4, PT, R3, RZ, P1 ;  /* 0x000000ff0300720c */ /* 0x000fe20000f84270 */
[----:B------:R-:W-:Y:S01]  /*3cd0*/  FMUL R47, R47, R56 ;  /* 0x000000382f2f7220 */ /* 0x000fe20000400000 */
[----:B------:R-:W-:Y:S01]  /*3ce0*/  F2FP.BF16.F32.PACK_AB R34, RZ, R34 ;  /* 0x00000022ff22723e */ /* 0x000fe200000010ff */
[----:B------:R-:W-:Y:S01]  /*3cf0*/  @P5 STG.E.U16 desc[UR36][R6.64+0x22], R33 ;  /* 0x0000222106005986 */ /* 0x000fe2000c101524 */
[----:B------:R-:W-:Y:S01]  /*3d00*/  ISETP.GT.AND P5, PT, R3, RZ, P0 ;  /* 0x000000ff0300720c */ /* 0x000fe200007a4270 */
[----:B------:R-:W-:Y:S01]  /*3d10*/  FMUL R48, R48, R56 ;  /* 0x0000003830307220 */ /* 0x000fe20000400000 */
[----:B------:R-:W-:Y:S01]  /*3d20*/  F2FP.BF16.F32.PACK_AB R35, RZ, R35 ;  /* 0x00000023ff23723e */ /* 0x000fe200000010ff */
[----:B------:R-:W-:Y:S01]  /*3d30*/  @P2 STG.E.U16 desc[UR36][R8.64+0x20], R34 ;  /* 0x0000202208002986 */ /* 0x000fe2000c101524 */
[----:B------:R-:W-:Y:S01]  /*3d40*/  F2FP.BF16.F32.PACK_AB R36, RZ, R36 ;  /* 0x00000024ff24723e */ /* 0x000fe200000010ff */
[-C--:B------:R-:W-:Y:S01]  /*3d50*/  FMUL R49, R49, R56.reuse ;  /* 0x0000003831317220 */ /* 0x080fe20000400000 */
[C---:B------:R-:W-:Y:S01]  /*3d60*/  ISETP.GT.AND P2, PT, R3.reuse, 0x8, P1 ;  /* 0x000000080300780c */ /* 0x040fe20000f44270 */
[----:B------:R-:W-:Y:S01]  /*3d70*/  @P3 STG.E.U16 desc[UR36][R8.64+0x22], R35 ;  /* 0x0000222308003986 */ /* 0x000fe2000c101524 */
[----:B------:R-:W-:Y:S01]  /*3d80*/  ISETP.GT.AND P1, PT, R4, 0x20, PT ;  /* 0x000000200400780c */ /* 0x000fe20003f24270 */
[-C--:B------:R-:W-:Y:S01]  /*3d90*/  FMUL R50, R50, R56.reuse ;  /* 0x0000003832327220 */ /* 0x080fe20000400000 */
[----:B------:R-:W-:Y:S01]  /*3da0*/  F2FP.BF16.F32.PACK_AB R37, RZ, R37 ;  /* 0x00000025ff25723e */ /* 0x000fe200000010ff */
[----:B------:R-:W-:Y:S01]  /*3db0*/  @P4 STG.E.U16 desc[UR36][R6.64+0x30], R36 ;  /* 0x0000302406004986 */ /* 0x000fe2000c101524 */
[----:B------:R-:W-:Y:S01]  /*3dc0*/  ISETP.GT.AND P3, PT, R3, 0x8, P0 ;  /* 0x000000080300780c */ /* 0x000fe20000764270 */
[-C--:B------:R-:W-:Y:S01]  /*3dd0*/  FMUL R51, R51, R56.reuse ;  /* 0x0000003833337220 */ /* 0x080fe20000400000 */
[----:B------:R-:W-:Y:S01]  /*3de0*/  ISETP.GT.AND P0, PT, R4, 0x21, PT ;  /* 0x000000210400780c */ /* 0x000fe20003f04270 */
[----:B------:R-:W-:Y:S01]  /*3df0*/  @P5 STG.E.U16 desc[UR36][R6.64+0x32], R37 ;  /* 0x0000322506005986 */ /* 0x000fe2000c101524 */
        /* <DEDUP_REMOVED lines=10> */
[----:B------:R-:W-:-:S02]  /*3ea0*/  F2FP.BF16.F32.PACK_AB R41, RZ, R41 ;  /* 0x00000029ff29723e */ /* 0x000fc400000010ff */
[C---:B------:R-:W-:Y:S01]  /*3eb0*/  ISETP.GT.AND P1, PT, R3.reuse, 0x8, P1 ;  /* 0x000000080300780c */ /* 0x040fe20000f24270 */
[----:B------:R-:W-:Y:S01]  /*3ec0*/  @P3 STG.E.U16 desc[UR36][R8.64+0x32], R39 ;  /* 0x0000322708003986 */ /* 0x000fe2000c101524 */
[C---:B------:R-:W-:Y:S02]  /*3ed0*/  ISETP.GT.AND P2, PT, R3.reuse, 0x8, P0 ;  /* 0x000000080300780c */ /* 0x040fe40000744270 */
[C---:B------:R-:W-:Y:S01]  /*3ee0*/  ISETP.GT.AND P0, PT, R4.reuse, 0x29, PT ;  /* 0x000000290400780c */ /* 0x040fe20003f04270 */
[----:B------:R-:W-:Y:S01]  /*3ef0*/  @P4 STG.E.U16 desc[UR36][R6.64+0x40], R40 ;  /* 0x0000402806004986 */ /* 0x000fe2000c101524 */
[----:B------:R-:W-:Y:S02]  /*3f00*/  ISETP.GT.AND P4, PT, R4, 0x28, PT ;  /* 0x000000280400780c */ /* 0x000fe40003f84270 */
[----:B------:R-:W-:Y:S01]  /*3f10*/  F2FP.BF16.F32.PACK_AB R42, RZ, R42 ;  /* 0x0000002aff2a723e */ /* 0x000fe200000010ff */
[----:B------:R-:W-:Y:S01]  /*3f20*/  @P5 STG.E.U16 desc[UR36][R6.64+0x42], R41 ;  /* 0x0000422906005986 */ /* 0x000fe2000c101524 */
[----:B------:R-:W-:-:S02]  /*3f30*/  ISETP.GT.AND P5, PT, R3, RZ, P4 ;  /* 0x000000ff0300720c */ /* 0x000fc400027a4270 */
[C---:B------:R-:W-:Y:S01]  /*3f40*/  ISETP.GT.AND P3, PT, R3.reuse, RZ, P0 ;  /* 0x000000ff0300720c */ /* 0x040fe20000764270 */
[----:B------:R-:W-:Y:S01]  /*3f50*/  @P1 STG.E.U16 desc[UR36][R8.64+0x40], R42 ;  /* 0x0000402a08001986 */ /* 0x000fe2000c101524 */
[----:B------:R-:W-:Y:S02]  /*3f60*/  F2FP.BF16.F32.PACK_AB R43, RZ, R43 ;  /* 0x0000002bff2b723e */ /* 0x000fe400000010ff */
[----:B------:R-:W-:Y:S02]  /*3f70*/  F2FP.BF16.F32.PACK_AB R44, RZ, R44 ;  /* 0x0000002cff2c723e */ /* 0x000fe400000010ff */
[C---:B------:R-:W-:Y:S01]  /*3f80*/  ISETP.GT.AND P4, PT, R3.reuse, 0x8, P4 ;  /* 0x000000080300780c */ /* 0x040fe20002784270 */
[----:B------:R-:W-:Y:S01]  /*3f90*/  @P2 STG.E.U16 desc[UR36][R8.64+0x42], R43 ;  /* 0x0000422b08002986 */ /* 0x000fe2000c101524 */
[----:B------:R-:W-:Y:S02]  /*3fa0*/  F2FP.BF16.F32.PACK_AB R45, RZ, R45 ;  /* 0x0000002dff2d723e */ /* 0x000fe400000010ff */
[----:B------:R-:W-:Y:S01]  /*3fb0*/  ISETP.GT.AND P2, PT, R4, 0x31, PT ;  /* 0x000000310400780c */ /* 0x000fe20003f44270 */
[----:B------:R-:W-:Y:S01]  /*3fc0*/  @P5 STG.E.U16 desc[UR36][R6.64+0x50], R44 ;  /* 0x0000502c06005986 */ /* 0x000fe2000c101524 */
[----:B------:R-:W-:-:S02]  /*3fd0*/  ISETP.GT.AND P5, PT, R3, 0x8, P0 ;  /* 0x000000080300780c */ /* 0x000fc400007a4270 */
[C---:B------:R-:W-:Y:S01]  /*3fe0*/  ISETP.GT.AND P1, PT, R4.reuse, 0x38, PT ;  /* 0x000000380400780c */ /* 0x040fe20003f24270 */
[----:B------:R-:W-:Y:S01]  /*3ff0*/  @P3 STG.E.U16 desc[UR36][R6.64+0x52], R45 ;  /* 0x0000522d06003986 */ /* 0x000fe2000c101524 */
[C---:B------:R-:W-:Y:S02]  /*4000*/  ISETP.GT.AND P3, PT, R4.reuse, 0x30, PT ;  /* 0x000000300400780c */ /* 0x040fe40003f64270 */
[----:B------:R-:W-:Y:S01]  /*4010*/  ISETP.GT.AND P0, PT, R4, 0x39, PT ;  /* 0x000000390400780c */ /* 0x000fe20003f04270 */
[----:B------:R-:W-:Y:S01]  /*4020*/  @P4 IMAD.MOV.U32 R4, RZ, RZ, R8 ;  /* 0x000000ffff044224 */ /* 0x000fe200078e0008 */
[----:B------:R-:W-:Y:S01]  /*4030*/  F2FP.BF16.F32.PACK_AB R46, RZ, R46 ;  /* 0x0000002eff2e723e */ /* 0x000fe200000010ff */
[----:B------:R-:W-:Y:S01]  /*4040*/  @P4 IMAD.MOV.U32 R5, RZ, RZ, R9 ;  /* 0x000000ffff054224 */ /* 0x000fe200078e0009 */
[----:B------:R-:W-:Y:S02]  /*4050*/  F2FP.BF16.F32.PACK_AB R47, RZ, R47 ;  /* 0x0000002fff2f723e */ /* 0x000fe400000010ff */
[----:B------:R-:W-:-:S02]  /*4060*/  F2FP.BF16.F32.PACK_AB R48, RZ, R48 ;  /* 0x00000030ff30723e */ /* 0x000fc400000010ff */
[----:B------:R0:W-:Y:S01]  /*4070*/  @P4 STG.E.U16 desc[UR36][R4.64+0x50], R46 ;  /* 0x0000502e04004986 */ /* 0x0001e2000c101524 */
[C---:B------:R-:W-:Y:S02]  /*4080*/  ISETP.GT.AND P4, PT, R3.reuse, RZ, P2 ;  /* 0x000000ff0300720c */ /* 0x040fe40001784270 */
[----:B------:R-:W-:Y:S02]  /*4090*/  F2FP.BF16.F32.PACK_AB R49, RZ, R49 ;  /* 0x00000031ff31723e */ /* 0x000fe400000010ff */
[----:B------:R-:W-:Y:S02]  /*40a0*/  ISETP.GT.AND P2, PT, R3, 0x8, P2 ;  /* 0x000000080300780c */ /* 0x000fe40001744270 */
[----:B------:R-:W-:Y:S02]  /*40b0*/  F2FP.BF16.F32.PACK_AB R50, RZ, R50 ;  /* 0x00000032ff32723e */ /* 0x000fe400000010ff */
[----:B------:R-:W-:Y:S02]  /*40c0*/  F2FP.BF16.F32.PACK_AB R51, RZ, R51 ;  /* 0x00000033ff33723e */ /* 0x000fe400000010ff */
[----:B------:R-:W-:Y:S01]  /*40d0*/  F2FP.BF16.F32.PACK_AB R52, RZ, R52 ;  /* 0x00000034ff34723e */ /* 0x000fe200000010ff */
[----:B0-----:R-:W-:Y:S01]  /*40e0*/  @P5 IMAD.MOV.U32 R4, RZ, RZ, R8 ;  /* 0x000000ffff045224 */ /* 0x001fe200078e0008 */
[----:B------:R-:W-:Y:S01]  /*40f0*/  F2FP.BF16.F32.PACK_AB R53, RZ, R53 ;  /* 0x00000035ff35723e */ /* 0x000fe200000010ff */
[----:B------:R-:W-:Y:S01]  /*4100*/  @P5 IMAD.MOV.U32 R5, RZ, RZ, R9 ;  /* 0x000000ffff055224 */ /* 0x000fe200078e0009 */
[----:B------:R-:W-:-:S02]  /*4110*/  F2FP.BF16.F32.PACK_AB R54, RZ, R54 ;  /* 0x00000036ff36723e */ /* 0x000fc400000010ff */
[----:B------:R-:W-:Y:S02]  /*4120*/  F2FP.BF16.F32.PACK_AB R55, RZ, R55 ;  /* 0x00000037ff37723e */ /* 0x000fe400000010ff */
[----:B------:R0:W-:Y:S01]  /*4130*/  @P5 STG.E.U16 desc[UR36][R4.64+0x52], R47 ;  /* 0x0000522f04005986 */ /* 0x0001e2000c101524 */
[C---:B------:R-:W-:Y:S02]  /*4140*/  ISETP.GT.AND P5, PT, R3.reuse, RZ, P3 ;  /* 0x000000ff0300720c */ /* 0x040fe40001fa4270 */
[----:B------:R-:W-:-:S11]  /*4150*/  ISETP.GT.AND P3, PT, R3, 0x8, P3 ;  /* 0x000000080300780c */ /* 0x000fd60001f64270 */
[----:B0-----:R-:W-:Y:S02]  /*4160*/  @P5 IMAD.MOV.U32 R4, RZ, RZ, R6 ;  /* 0x000000ffff045224 */ /* 0x001fe400078e0006 */
[----:B------:R-:W-:-:S05]  /*4170*/  @P5 IMAD.MOV.U32 R5, RZ, RZ, R7 ;  /* 0x000000ffff055224 */ /* 0x000fca00078e0007 */
[----:B------:R0:W-:Y:S01]  /*4180*/  @P5 STG.E.U16 desc[UR36][R4.64+0x60], R48 ;  /* 0x0000603004005986 */ /* 0x0001e2000c101524 */
[C---:B------:R-:W-:Y:S02]  /*4190*/  ISETP.GT.AND P5, PT, R3.reuse, RZ, P0 ;  /* 0x000000ff0300720c */ /* 0x040fe400007a4270 */
[----:B------:R-:W-:Y:S01]  /*41a0*/  ISETP.GT.AND P0, PT, R3, 0x8, P0 ;  /* 0x000000080300780c */ /* 0x000fe20000704270 */
[----:B0-----:R-:W-:Y:S02]  /*41b0*/  @P4 IMAD.MOV.U32 R4, RZ, RZ, R6 ;  /* 0x000000ffff044224 */ /* 0x001fe400078e0006 */
[----:B------:R-:W-:-:S05]  /*41c0*/  @P4 IMAD.MOV.U32 R5, RZ, RZ, R7 ;  /* 0x000000ffff054224 */ /* 0x000fca00078e0007 */
[----:B------:R0:W-:Y:S01]  /*41d0*/  @P4 STG.E.U16 desc[UR36][R4.64+0x62], R49 ;  /* 0x0000623104004986 */ /* 0x0001e2000c101524 */
[C---:B------:R-:W-:Y:S02]  /*41e0*/  ISETP.GT.AND P4, PT, R3.reuse, RZ, P1 ;  /* 0x000000ff0300720c */ /* 0x040fe40000f84270 */
[----:B------:R-:W-:Y:S01]  /*41f0*/  ISETP.GT.AND P1, PT, R3, 0x8, P1 ;  /* 0x000000080300780c */ /* 0x000fe20000f24270 */
[----:B0-----:R-:W-:Y:S02]  /*4200*/  @P3 IMAD.MOV.U32 R4, RZ, RZ, R8 ;  /* 0x000000ffff043224 */ /* 0x001fe400078e0008 */
[----:B------:R-:W-:-:S05]  /*4210*/  @P3 IMAD.MOV.U32 R5, RZ, RZ, R9 ;  /* 0x000000ffff053224 */ /* 0x000fca00078e0009 */
[----:B------:R0:W-:Y:S02]  /*4220*/  @P3 STG.E.U16 desc[UR36][R4.64+0x60], R50 ;  /* 0x0000603204003986 */ /* 0x0001e4000c101524 */
[----:B0-----:R-:W-:Y:S02]  /*4230*/  @P2 IMAD.MOV.U32 R4, RZ, RZ, R8 ;  /* 0x000000ffff042224 */ /* 0x001fe400078e0008 */
[----:B------:R-:W-:-:S05]  /*4240*/  @P2 IMAD.MOV.U32 R5, RZ, RZ, R9 ;  /* 0x000000ffff052224 */ /* 0x000fca00078e0009 */
[----:B------:R0:W-:Y:S02]  /*4250*/  @P2 STG.E.U16 desc[UR36][R4.64+0x62], R51 ;  /* 0x0000623304002986 */ /* 0x0001e4000c101524 */
[----:B0-----:R-:W-:Y:S02]  /*4260*/  @P4 IMAD.MOV.U32 R4, RZ, RZ, R6 ;  /* 0x000000ffff044224 */ /* 0x001fe400078e0006 */
[----:B------:R-:W-:-:S05]  /*4270*/  @P4 IMAD.MOV.U32 R5, RZ, RZ, R7 ;  /* 0x000000ffff054224 */ /* 0x000fca00078e0007 */
[----:B------:R0:W-:Y:S04]  /*4280*/  @P4 STG.E.U16 desc[UR36][R4.64+0x70], R52 ;  /* 0x0000703404004986 */ /* 0x0001e8000c101524 */
[----:B------:R1:W-:Y:S01]  /*4290*/  @P5 STG.E.U16 desc[UR36][R6.64+0x72], R53 ;  /* 0x0000723506005986 */ /* 0x0003e2000c101524 */
[----:B0-----:R-:W-:Y:S02]  /*42a0*/  @P1 IMAD.MOV.U32 R4, RZ, RZ, R8 ;  /* 0x000000ffff041224 */ /* 0x001fe400078e0008 */
[----:B------:R-:W-:-:S05]  /*42b0*/  @P1 IMAD.MOV.U32 R5, RZ, RZ, R9 ;  /* 0x000000ffff051224 */ /* 0x000fca00078e0009 */
[----:B------:R1:W-:Y:S04]  /*42c0*/  @P1 STG.E.U16 desc[UR36][R4.64+0x70], R54 ;  /* 0x0000703604001986 */ /* 0x0003e8000c101524 */
[----:B------:R1:W-:Y:S02]  /*42d0*/  @P0 STG.E.U16 desc[UR36][R8.64+0x72], R55 ;  /* 0x0000723708000986 */ /* 0x0003e4000c101524 */
.L_x_97:
[----:B------:R-:W-:Y:S05]  /*42e0*/  BSYNC B0 ;  /* 0x0000000000007941 */ /* 0x000fea0003800000 */
.L_x_35:
[----:B------:R-:W-:Y:S01]  /*42f0*/  ULDC UR4, c[0x0][0xc] ;  /* 0x0000030000047ab9 */ /* 0x000fe20000000800 */
[----:B------:R-:W-:Y:S01]  /*4300*/  ULDC UR5, c[0x0][0x10] ;  /* 0x0000040000057ab9 */ /* 0x000fe20000000800 */
[----:B------:R-:W4:Y:S01]  /*4310*/  LDC R3, c[0x0][0x14] ;  /* 0x00000500ff037b82 */ /* 0x000f220000000800 */
[----:B------:R-:W-:Y:S01]  /*4320*/  UIMAD.WIDE.U32 UR4, UR4, UR5, URZ ;  /* 0x00000005040472a5 */ /* 0x000fe2000f8e003f */
[----:B------:R-:W-:Y:S02]  /*4330*/  IMAD.MOV.U32 R61, RZ, RZ, -0x1 ;  /* 0xffffffffff3d7424 */ /* 0x000fe400078e00ff */
[----:B------:R-:W-:-:S03]  /*4340*/  IMAD.MOV.U32 R59, RZ, RZ, -0x1 ;  /* 0xffffffffff3b7424 */ /* 0x000fc600078e00ff */
[----:B----4-:R-:W-:-:S04]  /*4350*/  IMAD.WIDE.U32 R16, R3, UR4, R16 ;  /* 0x0000000403107c25 */ /* 0x010fc8000f8e0010 */
[----:B------:R-:W-:Y:S01]  /*4360*/  IMAD R3, R3, UR5, RZ ;  /* 0x0000000503037c24 */ /* 0x000fe2000f8e02ff */
[----:B------:R-:W-:Y:S02]  /*4370*/  ULDC.64 UR4, c[0x0][0x650] ;  /* 0x0001940000047ab9 */ /* 0x000fe40000000a00 */
[----:B------:R-:W-:Y:S01]  /*4380*/  ISETP.GE.U32.AND P0, PT, R16, UR4, PT ;  /* 0x0000000410007c0c */ /* 0x000fe2000bf06070 */
[--C-:B------:R-:W-:Y:S01]  /*4390*/  IMAD.IADD R17, R17, 0x1, R3.reuse ;  /* 0x0000000111117824 */ /* 0x100fe200078e0203 */
[----:B------:R-:W-:-:S04]  /*43a0*/  PRMT R3, RZ, 0x7610, R3 ;  /* 0x00007610ff037816 */ /* 0x000fc80000000003 */
[----:B------:R-:W-:-:S13]  /*43b0*/  ISETP.GE.U32.AND.EX P0, PT, R17, UR5, PT, P0 ;  /* 0x0000000511007c0c */ /* 0x000fda000bf06100 */
[----:B------:R-:W-:Y:S05]  /*43c0*/  @P0 BRA `(.L_x_98) ;  /* 0x0000000400640947 */ /* 0x000fea0003800000 */
[----:B---3--:R-:W3:Y:S01]  /*43d0*/  S2R R12, SR_CTAID.X ;  /* 0x00000000000c7919 */ /* 0x008ee20000002500 */
[----:B-12---:R-:W1:Y:S01]  /*43e0*/  LDC.64 R10, c[0x0][0x628] ;  /* 0x00018a00ff0a7b82 */ /* 0x006e620000000a00 */
[----:B------:R-:W-:Y:S01]  /*43f0*/  ULDC UR4, c[0x0][0x150] ;  /* 0x0000540000047ab9 */ /* 0x000fe20000000800 */
[----:B------:R-:W-:Y:S01]  /*4400*/  IMAD.MOV.U32 R8, RZ, RZ, R16 ;  /* 0x000000ffff087224 */ /* 0x000fe200078e0010 */
[----:B-----5:R-:W2:Y:S01]  /*4410*/  S2R R24, SR_CTAID.Y ;  /* 0x0000000000187919 */ /* 0x020ea20000002600 */
[----:B------:R-:W-:-:S04]  /*4420*/  IMAD.MOV.U32 R9, RZ, RZ, R17 ;  /* 0x000000ffff097224 */ /* 0x000fc800078e0011 */
[----:B------:R-:W4:Y:S08]  /*4430*/  LDC R21, c[0x0][0x144] ;  /* 0x00005100ff157b82 */ /* 0x000f300000000800 */
[----:B------:R-:W0:Y:S08]  /*4440*/  LDC R0, c[0x0][0x630] ;  /* 0x00018c00ff007b82 */ /* 0x000e300000000800 */
[----:B------:R-:W0:Y:S01]  /*4450*/  LDC.64 R14, c[0x0][0x620] ;  /* 0x00018800ff0e7b82 */ /* 0x000e220000000a00 */
[----:B-1----:R-:W-:-:S04]  /*4460*/  ISETP.NE.U32.AND P0, PT, R10, RZ, PT ;  /* 0x000000ff0a00720c */ /* 0x002fc80003f05070 */
[----:B------:R-:W-:Y:S02]  /*4470*/  ISETP.NE.AND.EX P0, PT, R11, RZ, PT, P0 ;  /* 0x000000ff0b00720c */ /* 0x000fe40003f05300 */
[----:B---3--:R-:W-:-:S05]  /*4480*/  I2FP.F32.U32 R3, R12 ;  /* 0x0000000c00037245 */ /* 0x008fca0000201000 */
[----:B------:R-:W-:-:S04]  /*4490*/  FMUL R3, R3, UR4 ;  /* 0x0000000403037c20 */ /* 0x000fc80008400000 */
[----:B------:R1:W3:Y:S02]  /*44a0*/  F2I.U32.TRUNC.NTZ R20, R3 ;  /* 0x0000000300147305 */ /* 0x0002e4000020f000 */
[----:B--2-4-:R-:W-:Y:S05]  /*44b0*/  @!P0 BRA `(.L_x_99) ;  /* 0x0000000000288947 */ /* 0x014fea0003800000 */
[----:B-1----:R-:W1:Y:S02]  /*44c0*/  LDC R3, c[0x0][0x634] ;  /* 0x00018d00ff037b82 */ /* 0x002e640000000800 */
[----:B-1----:R-:W-:-:S05]  /*44d0*/  IADD3 R3, P0, R16, R3, RZ ;  /* 0x0000000310037210 */ /* 0x002fca0007f1e0ff */
[----:B------:R-:W-:-:S04]  /*44e0*/  IMAD.X R13, RZ, RZ, R17, P0 ;  /* 0x000000ffff0d7224 */ /* 0x000fc800000e0611 */
[----:B0-----:R-:W-:-:S04]  /*44f0*/  IMAD.WIDE.U32 R4, R13, R10, RZ ;  /* 0x0000000a0d047225 */ /* 0x001fc800078e00ff */
[----:B------:R-:W-:-:S04]  /*4500*/  IMAD.WIDE.U32 R6, P0, R3, R11, R4 ;  /* 0x0000000b03067225 */ /* 0x000fc80007800004 */
[----:B------:R-:W-:-:S04]  /*4510*/  IMAD.WIDE.U32 R4, R3, R10, RZ ;  /* 0x0000000a03047225 */ /* 0x000fc800078e00ff */
[----:B------:R-:W-:Y:S01]  /*4520*/  IMAD.X R9, RZ, RZ, RZ, P0 ;  /* 0x000000ffff097224 */ /* 0x000fe200000e06ff */
[----:B------:R-:W-:Y:S01]  /*4530*/  IADD3 RZ, P0, R5, R6, RZ ;  /* 0x0000000605ff7210 */ /* 0x000fe20007f1e0ff */
[----:B------:R-:W-:-:S04]  /*4540*/  IMAD.MOV.U32 R8, RZ, RZ, R7 ;  /* 0x000000ffff087224 */ /* 0x000fc800078e0007 */
[----:B------:R-:W-:-:S08]  /*4550*/  IMAD.WIDE.U32.X R8, R13, R11, R8, P0 ;  /* 0x0000000b0d087225 */ /* 0x000fd000000e0408 */
.L_x_99:
[----:B------:R-:W2:Y:S01]  /*4560*/  LDC.64 R28, c[0x0][0x640] ;  /* 0x00019000ff1c7b82 */ /* 0x000ea20000000a00 */
[-CC-:B0-----:R-:W-:Y:S01]  /*4570*/  SHF.R.U64 R59, R8, R0.reuse, R9.reuse ;  /* 0x00000000083b7219 */ /* 0x181fe20000001209 */
[----:B---3--:R-:W-:Y:S01]  /*4580*/  IMAD.MOV R20, RZ, RZ, -R20 ;  /* 0x000000ffff147224 */ /* 0x008fe200078e0a14 */
[----:B------:R-:W-:Y:S01]  /*4590*/  SHF.R.U32.HI R0, RZ, R0, R9 ;  /* 0x00000000ff007219 */ /* 0x000fe20000011609 */
[----:B------:R-:W-:Y:S01]  /*45a0*/  ULDC UR4, c[0x0][0x154] ;  /* 0x0000550000047ab9 */ /* 0x000fe20000000800 */
[----:B-1----:R-:W-:Y:S01]  /*45b0*/  IADD3 R3, P0, RZ, -R59, RZ ;  /* 0x8000003bff037210 */ /* 0x002fe20007f1e0ff */
[----:B------:R-:W-:Y:S02]  /*45c0*/  IMAD R21, R21, R20, R12 ;  /* 0x0000001415157224 */ /* 0x000fe400078e020c */
[----:B------:R-:W0:Y:S01]  /*45d0*/  LDC R6, c[0x0][0x618] ;  /* 0x00018600ff067b82 */ /* 0x000e220000000800 */
[----:B------:R-:W-:Y:S02]  /*45e0*/  IMAD.MOV.U32 R7, RZ, RZ, 0x1 ;  /* 0x00000001ff077424 */ /* 0x000fe400078e00ff */
[----:B------:R-:W-:-:S04]  /*45f0*/  IMAD.X R5, RZ, RZ, ~R0, P0 ;  /* 0x000000ffff057224 */ /* 0x000fc800000e0e00 */
[-C--:B------:R-:W-:Y:S01]  /*4600*/  IMAD R0, R5, R14.reuse, RZ ;  /* 0x0000000e05007224 */ /* 0x080fe200078e02ff */
[----:B------:R-:W1:Y:S01]  /*4610*/  LDC R8, c[0x0][0x608] ;  /* 0x00018200ff087b82 */ /* 0x000e620000000800 */
[----:B------:R-:W-:-:S04]  /*4620*/  IMAD.WIDE.U32 R4, R3, R14, R16 ;  /* 0x0000000e03047225 */ /* 0x000fc800078e0010 */
[----:B------:R-:W-:Y:S01]  /*4630*/  IMAD R3, R3, R15, R0 ;  /* 0x0000000f03037224 */ /* 0x000fe200078e0200 */
[----:B------:R-:W-:Y:S02]  /*4640*/  I2FP.F32.U32 R0, R24 ;  /* 0x0000001800007245 */ /* 0x000fe40000201000 */
[----:B------:R-:W3:Y:S01]  /*4650*/  LDC R26, c[0x0][0x658] ;  /* 0x00019600ff1a7b82 */ /* 0x000ee20000000800 */
[----:B------:R-:W-:Y:S01]  /*4660*/  IMAD.IADD R3, R5, 0x1, R3 ;  /* 0x0000000105037824 */ /* 0x000fe200078e0203 */
[----:B--2---:R-:W-:Y:S01]  /*4670*/  ISETP.NE.U32.AND P0, PT, R28, RZ, PT ;  /* 0x000000ff1c00720c */ /* 0x004fe20003f05070 */
[----:B------:R-:W-:Y:S01]  /*4680*/  FMUL R0, R0, UR4 ;  /* 0x0000000400007c20 */ /* 0x000fe20008400000 */
[----:B------:R-:W-:Y:S02]  /*4690*/  IMAD.MOV.U32 R5, RZ, RZ, -0x1 ;  /* 0xffffffffff057424 */ /* 0x000fe400078e00ff */
[----:B------:R-:W-:Y:S01]  /*46a0*/  ISETP.NE.AND.EX P0, PT, R29, RZ, PT, P0 ;  /* 0x000000ff1d00720c */ /* 0x000fe20003f05300 */
[----:B------:R2:W4:Y:S01]  /*46b0*/  F2I.U32.TRUNC.NTZ R13, R0 ;  /* 0x00000000000d7305 */ /* 0x000522000020f000 */
[----:B------:R-:W2:Y:S01]  /*46c0*/  LDC R15, c[0x0][0x148] ;  /* 0x00005200ff0f7b82 */ /* 0x000ea20000000800 */
[----:B0-----:R-:W-:-:S02]  /*46d0*/  SHF.R.U64 R12, R4, R6, R3 ;  /* 0x00000006040c7219 */ /* 0x001fc40000001203 */
[----:B------:R-:W-:-:S05]  /*46e0*/  SHF.R.U32.HI R3, RZ, R6, R3 ;  /* 0x00000006ff037219 */ /* 0x000fca0000011603 */
[----:B------:R-:W0:Y:S01]  /*46f0*/  LDC R20, c[0x0][0x600] ;  /* 0x00018000ff147b82 */ /* 0x000e220000000800 */
[-CC-:B-1----:R-:W-:Y:S02]  /*4700*/  SHF.R.U64 R10, R12, R8.reuse, R3.reuse ;  /* 0x000000080c0a7219 */ /* 0x182fe40000001203 */
[----:B------:R-:W-:-:S05]  /*4710*/  SHF.R.U32.HI R3, RZ, R8, R3 ;  /* 0x00000008ff037219 */ /* 0x000fca0000011603 */
[----:B------:R-:W1:Y:S01]  /*4720*/  LDC R27, c[0x0][0x648] ;  /* 0x00019200ff1b7b82 */ /* 0x000e620000000800 */
[-C--:B---3--:R-:W-:Y:S02]  /*4730*/  SHF.L.U32 R4, R5, R26.reuse, RZ ;  /* 0x0000001a05047219 */ /* 0x088fe400000006ff */
[-CC-:B------:R-:W-:Y:S02]  /*4740*/  SHF.R.U64 R14, R10, R26.reuse, R3.reuse ;  /* 0x0000001a0a0e7219 */ /* 0x180fe40000001203 */
[----:B------:R-:W-:Y:S02]  /*4750*/  SHF.R.U32.HI R5, RZ, R26, R3 ;  /* 0x0000001aff057219 */ /* 0x000fe40000011603 */
[----:B------:R-:W-:Y:S01]  /*4760*/  LOP3.LUT R25, RZ, R4, RZ, 0x33, !PT ;  /* 0x00000004ff197212 */ /* 0x000fe200078e33ff */
[----:B------:R-:W3:Y:S01]  /*4770*/  LDC R30, c[0x0][0x638] ;  /* 0x00018e00ff1e7b82 */ /* 0x000ee20000000800 */
[----:B------:R-:W-:Y:S01]  /*4780*/  SHF.L.U32 R26, R7, R26, RZ ;  /* 0x0000001a071a7219 */ /* 0x000fe200000006ff */
[----:B------:R-:W-:-:S06]  /*4790*/  IMAD.MOV.U32 R4, RZ, RZ, R14 ;  /* 0x000000ffff047224 */ /* 0x000fcc00078e000e */
[----:B------:R-:W0:Y:S01]  /*47a0*/  LDC R31, c[0x0][0x610] ;  /* 0x00018400ff1f7b82 */ /* 0x000e220000000800 */
[----:B----4-:R-:W-:Y:S05]  /*47b0*/  @!P0 BRA `(.L_x_100) ;  /* 0x0000000000288947 */ /* 0x010fea0003800000 */
        /* <DEDUP_REMOVED lines=10> */
.L_x_100:
[----:B------:R-:W-:Y:S01]  /*4860*/  ISETP.NE.AND P0, PT, R2, 0x1, PT ;  /* 0x000000010200780c */ /* 0x000fe20003f05270 */
[----:B0-----:R-:W-:Y:S01]  /*4870*/  VIADD R7, R20, 0xffffffff ;  /* 0xffffffff14077836 */ /* 0x001fe20000000000 */
[----:B-12---:R-:W-:Y:S01]  /*4880*/  SHF.R.U64 R0, R4, R27, R5 ;  /* 0x0000001b04007219 */ /* 0x006fe20000001205 */
[----:B------:R-:W-:Y:S01]  /*4890*/  IMAD.MOV R13, RZ, RZ, -R13 ;  /* 0x000000ffff0d7224 */ /* 0x000fe200078e0a0d */
[----:B------:R-:W-:Y:S01]  /*48a0*/  LOP3.LUT R5, R10, R25, RZ, 0xc0, !PT ;  /* 0x000000190a057212 */ /* 0x000fe200078ec0ff */
[----:B------:R-:W-:Y:S01]  /*48b0*/  IMAD.MOV.U32 R4, RZ, RZ, 0x1 ;  /* 0x00000001ff047424 */ /* 0x000fe200078e00ff */
[----:B------:R-:W-:Y:S01]  /*48c0*/  LOP3.LUT R12, R12, R7, RZ, 0xc0, !PT ;  /* 0x000000070c0c7212 */ /* 0x000fe200078ec0ff */
[----:B------:R-:W-:Y:S02]  /*48d0*/  IMAD.MOV R3, RZ, RZ, -R0 ;  /* 0x000000ffff037224 */ /* 0x000fe400078e0a00 */
[----:B------:R-:W-:Y:S02]  /*48e0*/  IMAD R0, R26, R0, R5 ;  /* 0x000000001a007224 */ /* 0x000fe400078e0205 */
[----:B---3--:R-:W-:-:S02]  /*48f0*/  IMAD R3, R3, R30, R14 ;  /* 0x0000001e03037224 */ /* 0x008fc400078e020e */
[----:B------:R-:W-:Y:S02]  /*4900*/  @P0 IMAD R21, R15, R13, R24 ;  /* 0x0000000d0f150224 */ /* 0x000fe400078e0218 */
[----:B------:R-:W-:Y:S01]  /*4910*/  IMAD R5, R3, R20, R12 ;  /* 0x0000001403057224 */ /* 0x000fe200078e020c */
[----:B------:R-:W-:Y:S01]  /*4920*/  PRMT R3, R4, 0x7610, R3 ;  /* 0x0000761004037816 */ /* 0x000fe20000000003 */
[----:B------:R-:W-:-:S05]  /*4930*/  IMAD R0, R0, R31, R21 ;  /* 0x0000001f00007224 */ /* 0x000fca00078e0215 */
[----:B------:R-:W-:Y:S02]  /*4940*/  SEL R61, R5, R0, !P0 ;  /* 0x00000000053d7207 */ /* 0x000fe40004000000 */
[----:B------:R-:W-:-:S07]  /*4950*/  SEL R0, R0, R5, !P0 ;  /* 0x0000000500007207 */ /* 0x000fce0004000000 */
.L_x_98:
[----:B------:R-:W-:Y:S01]  /*4960*/  LOP3.LUT P0, RZ, R3, 0xff, RZ, 0xc0, !PT ;  /* 0x000000ff03ff7812 */ /* 0x000fe2000780c0ff */
[----:B------:R-:W-:-:S12]  /*4970*/  IMAD.MOV.U32 R60, RZ, RZ, R0 ;  /* 0x000000ffff3c7224 */ /* 0x000fd800078e0000 */
[----:B------:R-:W-:Y:S05]  /*4980*/  @P0 BRA `(.L_x_101) ;  /* 0xffffffc800940947 */ /* 0x000fea000383ffff */
[----:B------:R-:W-:Y:S05]  /*4990*/  EXIT ;  /* 0x000000000000794d */ /* 0x000fea0003800000 */
.L_x_8:
[----:B0-----:R-:W-:Y:S01]  /*49a0*/  ULDC.64 UR4, c[0x0][0x650] ;  /* 0x0001940000047ab9 */ /* 0x001fe20000000a00 */
        /* <DEDUP_REMOVED lines=25> */
.L_x_103:
[----:B------:R-:W0:Y:S01]  /*4b40*/  LDC.64 R28, c[0x0][0x640] ;  /* 0x00019000ff1c7b82 */ /* 0x000e220000000a00 */
[-CC-:B------:R-:W-:Y:S01]  /*4b50*/  SHF.R.U64 R22, R12, R6.reuse, R13.reuse ;  /* 0x000000060c167219 */ /* 0x180fe2000000120d */
[----:B------:R-:W-:Y:S01]  /*4b60*/  IMAD.MOV.U32 R30, RZ, RZ, 0x1 ;  /* 0x00000001ff1e7424 */ /* 0x000fe200078e00ff */
[----:B------:R-:W-:Y:S02]  /*4b70*/  SHF.R.U32.HI R6, RZ, R6, R13 ;  /* 0x00000006ff067219 */ /* 0x000fe4000001160d */
        /* <DEDUP_REMOVED lines=8> */
[----:B------:R-:W-:Y:S01]  /*4c00*/  IMAD.IADD R9, R9, 0x1, R11 ;  /* 0x0000000109097824 */ /* 0x000fe200078e020b */
[----:B0-----:R-:W-:-:S04]  /*4c10*/  ISETP.NE.U32.AND P0, PT, R28, RZ, PT ;  /* 0x000000ff1c00720c */ /* 0x001fc80003f05070 */
[----:B------:R-:W-:Y:S02]  /*4c20*/  ISETP.NE.AND.EX P0, PT, R29, RZ, PT, P0 ;  /* 0x000000ff1d00720c */ /* 0x000fe40003f05300 */
[----:B------:R-:W0:Y:S01]  /*4c30*/  LDC R20, c[0x0][0x600] ;  /* 0x00018000ff147b82 */ /* 0x000e220000000800 */
[-CC-:B-1----:R-:W-:Y:S01]  /*4c40*/  SHF.R.U64 R14, R8, R10.reuse, R9.reuse ;  /* 0x0000000a080e7219 */ /* 0x182fe20000001209 */
[----:B------:R-:W-:Y:S01]  /*4c50*/  IMAD.MOV.U32 R8, RZ, RZ, -0x1 ;  /* 0xffffffffff087424 */ /* 0x000fe200078e00ff */
[----:B------:R-:W-:-:S05]  /*4c60*/  SHF.R.U32.HI R9, RZ, R10, R9 ;  /* 0x0000000aff097219 */ /* 0x000fca0000011609 */
[----:B------:R-:W1:Y:S01]  /*4c70*/  LDC R24, c[0x0][0x648] ;  /* 0x00019200ff187b82 */ /* 0x000e620000000800 */
[-CC-:B--2---:R-:W-:Y:S02]  /*4c80*/  SHF.R.U64 R23, R14, R12.reuse, R9.reuse ;  /* 0x0000000c0e177219 */ /* 0x184fe40000001209 */
[----:B------:R-:W-:-:S05]  /*4c90*/  SHF.R.U32.HI R6, RZ, R12, R9 ;  /* 0x0000000cff067219 */ /* 0x000fca0000011609 */
[----:B------:R-:W2:Y:S01]  /*4ca0*/  LDC R26, c[0x0][0x638] ;  /* 0x00018e00ff1a7b82 */ /* 0x000ea20000000800 */
[-C--:B---3--:R-:W-:Y:S02]  /*4cb0*/  SHF.L.U32 R8, R8, R27.reuse, RZ ;  /* 0x0000001b08087219 */ /* 0x088fe400000006ff */
[-CC-:B------:R-:W-:Y:S02]  /*4cc0*/  SHF.R.U64 R25, R23, R27.reuse, R6.reuse ;  /* 0x0000001b17197219 */ /* 0x180fe40000001206 */
[----:B------:R-:W-:Y:S02]  /*4cd0*/  LOP3.LUT R32, RZ, R8, RZ, 0x33, !PT ;  /* 0x00000008ff207212 */ /* 0x000fe400078e33ff */
[----:B------:R-:W-:Y:S01]  /*4ce0*/  SHF.R.U32.HI R9, RZ, R27, R6 ;  /* 0x0000001bff097219 */ /* 0x000fe20000011606 */
[----:B------:R-:W3:Y:S01]  /*4cf0*/  LDC R31, c[0x0][0x610] ;  /* 0x00018400ff1f7b82 */ /* 0x000ee20000000800 */
[----:B------:R-:W-:Y:S01]  /*4d00*/  IMAD.MOV.U32 R8, RZ, RZ, R25 ;  /* 0x000000ffff087224 */ /* 0x000fe200078e0019 */
[----:B------:R-:W-:Y:S06]  /*4d10*/  @!P0 BRA `(.L_x_104) ;  /* 0x0000000000288947 */ /* 0x000fec0003800000 */
        /* <DEDUP_REMOVED lines=10> */
.L_x_104:
[----:B------:R-:W-:Y:S01]  /*4dc0*/  ISETP.NE.AND P0, PT, R2, 0x1, PT ;  /* 0x000000010200780c */ /* 0x000fe20003f05270 */
[----:B------:R-:W-:Y:S01]  /*4dd0*/  IMAD.MOV.U32 R13, RZ, RZ, R22 ;  /* 0x000000ffff0d7224 */ /* 0x000fe200078e0016 */
[----:B-1----:R-:W-:Y:S01]  /*4de0*/  SHF.R.U64 R6, R8, R24, R9 ;  /* 0x0000001808067219 */ /* 0x002fe20000001209 */
[----:B0-----:R-:W-:Y:S01]  /*4df0*/  VIADD R9, R20, 0xffffffff ;  /* 0xffffffff14097836 */ /* 0x001fe20000000000 */
[----:B------:R-:W-:Y:S02]  /*4e00*/  SHF.L.U32 R30, R30, R27, RZ ;  /* 0x0000001b1e1e7219 */ /* 0x000fe400000006ff */
[----:B------:R-:W-:Y:S01]  /*4e10*/  LOP3.LUT R5, R23, R32, RZ, 0xc0, !PT ;  /* 0x0000002017057212 */ /* 0x000fe200078ec0ff */
[----:B------:R-:W-:-:S04]  /*4e20*/  IMAD.MOV R8, RZ, RZ, -R6 ;  /* 0x000000ffff087224 */ /* 0x000fc800078e0a06 */
[----:B------:R-:W-:Y:S01]  /*4e30*/  IMAD R6, R30, R6, R5 ;  /* 0x000000061e067224 */ /* 0x000fe200078e0205 */
[----:B------:R-:W-:Y:S01]  /*4e40*/  LOP3.LUT R5, R14, R9, RZ, 0xc0, !PT ;  /* 0x000000090e057212 */ /* 0x000fe200078ec0ff */
[----:B------:R-:W-:Y:S02]  /*4e50*/  @P0 IMAD R3, R7, R21, R4 ;  /* 0x0000001507030224 */ /* 0x000fe400078e0204 */
[----:B--2---:R-:W-:Y:S02]  /*4e60*/  IMAD R4, R8, R26, R25 ;  /* 0x0000001a08047224 */ /* 0x004fe400078e0219 */
[----:B---3--:R-:W-:Y:S02]  /*4e70*/  IMAD R3, R6, R31, R3 ;  /* 0x0000001f06037224 */ /* 0x008fe400078e0203 */
[----:B------:R-:W-:Y:S02]  /*4e80*/  IMAD R4, R4, R20, R5 ;  /* 0x0000001404047224 */ /* 0x000fe400078e0205 */
[----:B------:R-:W-:-:S03]  /*4e90*/  IMAD.MOV.U32 R6, RZ, RZ, 0x1 ;  /* 0x00000001ff067424 */ /* 0x000fc600078e00ff */
[----:B------:R-:W-:Y:S02]  /*4ea0*/  SEL R20, R4, R3, !P0 ;  /* 0x0000000304147207 */ /* 0x000fe40004000000 */
[----:B------:R-:W-:-:S07]  /*4eb0*/  SEL R11, R3, R4, !P0 ;  /* 0x00000004030b7207 */ /* 0x000fce0004000000 */
.L_x_102:
[----:B------:R-:W-:-:S08]  /*4ec0*/  NOP ;  /* 0x0000000000007918 */ /* 0x000fd00000000000 */
[----:B------:R-:W0:-:S00]  /*4ed0*/  USETMAXREG.DEALLOC.CTAPOOL 0x28 ;  /* 0x00000028000079c8 */ /* 0x000e0000080e0500 */
[----:B0-----:R-:W-:-:S13]  /*4ee0*/  ISETP.NE.AND P0, PT, R0, RZ, PT ;  /* 0x000000ff0000720c */ /* 0x001fda0003f05270 */
[----:B------:R-:W-:Y:S05]  /*4ef0*/  @P0 EXIT ;  /* 0x000000000000094d */ /* 0x000fea0003800000 */
[----:B------:R-:W-:Y:S01]  /*4f00*/  LOP3.LUT P0, RZ, R6, 0xff, RZ, 0xc0, !PT ;  /* 0x000000ff06ff7812 */ /* 0x000fe2000780c0ff */
[----:B------:R-:W-:Y:S02]  /*4f10*/  IMAD.MOV.U32 R0, RZ, RZ, 0x1 ;  /* 0x00000001ff007424 */ /* 0x000fe400078e00ff */
[----:B------:R-:W-:-:S10]  /*4f20*/  IMAD.MOV.U32 R12, RZ, RZ, RZ ;  /* 0x000000ffff0c7224 */ /* 0x000fd400078e00ff */
[----:B------:R-:W-:Y:S05]  /*4f30*/  @!P0 BRA `(.L_x_105) ;  /* 0x0000000c007c8947 */ /* 0x000fea0003800000 */
[----:B------:R-:W0:Y:S01]  /*4f40*/  LDC R0, c[0x0][0x28c] ;  /* 0x0000a300ff007b82 */ /* 0x000e220000000800 */
[----:B------:R-:W-:Y:S01]  /*4f50*/  ULDC UR5, c[0x0][0x658] ;  /* 0x0001960000057ab9 */ /* 0x000fe20000000800 */
[----:B------:R-:W-:Y:S01]  /*4f60*/  UMOV UR11, 0xffffffff ;  /* 0xffffffff000b7882 */ /* 0x000fe20000000000 */
[----:B------:R-:W-:Y:S01]  /*4f70*/  UMOV UR15, 0x1 ;  /* 0x00000001000f7882 */ /* 0x000fe20000000000 */
[----:B------:R-:W-:Y:S01]  /*4f80*/  USHF.L.U32 UR11, UR11, UR5, URZ ;  /* 0x000000050b0b7299 */ /* 0x000fe2000800063f */
[----:B------:R-:W-:Y:S01]  /*4f90*/  BSSY B0, `(.L_x_105) ;  /* 0x00000d9000007945 */ /* 0x000fe20003800000 */
[----:B------:R-:W-:Y:S01]  /*4fa0*/  ULDC UR9, c[0x0][0xc] ;  /* 0x0000030000097ab9 */ /* 0x000fe20000000800 */
[----:B------:R-:W-:Y:S01]  /*4fb0*/  ULDC UR14, c[0x0][0x10] ;  /* 0x00000400000e7ab9 */ /* 0x000fe20000000800 */
[----:B------:R-:W1:Y:S01]  /*4fc0*/  S2UR UR8, SR_CgaCtaId ;  /* 0x00000000000879c3 */ /* 0x000e620000008800 */
[----:B------:R-:W-:Y:S01]  /*4fd0*/  ULOP3.LUT UR13, URZ, UR11, URZ, 0x33, !UPT ;  /* 0x0000000b3f0d7292 */ /* 0x000fe2000f8e333f */
[----:B------:R-:W-:Y:S01]  /*4fe0*/  IMAD.MOV.U32 R10, RZ, RZ, 0x1 ;  /* 0x00000001ff0a7424 */ /* 0x000fe200078e00ff */
[----:B------:R-:W-:Y:S01]  /*4ff0*/  LOP3.LUT R9, R19, 0x2, RZ, 0xfc, !PT ;  /* 0x0000000213097812 */ /* 0x000fe200078efcff */
[----:B------:R-:W-:Y:S01]  /*5000*/  IMAD.MOV.U32 R12, RZ, RZ, RZ ;  /* 0x000000ffff0c7224 */ /* 0x000fe200078e00ff */
[----:B------:R-:W-:Y:S01]  /*5010*/  ULDC UR4, c[0x0][0x600] ;  /* 0x0001800000047ab9 */ /* 0x000fe20000000800 */
[----:B------:R-:W-:Y:S01]  /*5020*/  UMOV UR18, 0x5 ;  /* 0x0000000500127882 */ /* 0x000fe20000000000 */
[----:B------:R-:W-:-:S02]  /*5030*/  UIADD3 UR4, UR4, -0x1, URZ ;  /* 0xffffffff04047890 */ /* 0x000fc4000fffe03f */
[----:B------:R-:W-:Y:S01]  /*5040*/  USHF.L.U32 UR5, UR15, UR5, URZ ;  /* 0x000000050f057299 */ /* 0x000fe2000800063f */
[----:B------:R-:W-:Y:S01]  /*5050*/  ULDC.64 UR28, c[0x0][0x198] ;  /* 0x00006600001c7ab9 */ /* 0x000fe20000000a00 */
[----:B0-----:R-:W-:-:S05]  /*5060*/  VIADD R0, R0, 0x1f ;  /* 0x0000001f00007836 */ /* 0x001fca0000000000 */
[----:B------:R-:W-:Y:S01]  /*5070*/  SHF.R.S32.HI R3, RZ, 0x1f, R0 ;  /* 0x0000001fff037819 */ /* 0x000fe20000011400 */
[----:B-1----:R-:W-:-:S03]  /*5080*/  ULOP3.LUT UR10, UR8, 0x1, URZ, 0xc0, !UPT ;  /* 0x00000001080a7892 */ /* 0x002fc6000f8ec03f */
[----:B------:R-:W-:Y:S01]  /*5090*/  LEA.HI R3, R3, R0, RZ, 0x5 ;  /* 0x0000000003037211 */ /* 0x000fe200078f28ff */
[----:B------:R-:W-:Y:S01]  /*50a0*/  USHF.R.U32.HI UR25, URZ, 0x1, UR8 ;  /* 0x000000013f197899 */ /* 0x000fe20008011608 */
[----:B------:R-:W-:Y:S01]  /*50b0*/  IMAD.MOV.U32 R0, RZ, RZ, 0x1 ;  /* 0x00000001ff007424 */ /* 0x000fe200078e00ff */
[----:B------:R-:W-:Y:S01]  /*50c0*/  USHF.L.U32 UR6, UR8, 0x5, URZ ;  /* 0x0000000508067899 */ /* 0x000fe2000800063f */
[----:B------:R-:W-:Y:S01]  /*50d0*/  SHF.R.S32.HI R3, RZ, 0x5, R3 ;  /* 0x00000005ff037819 */ /* 0x000fe20000011403 */
[----:B------:R-:W-:Y:S02]  /*50e0*/  USHF.L.U32 UR7, UR8, 0xa, URZ ;  /* 0x0000000a08077899 */ /* 0x000fe4000800063f */
[----:B------:R-:W-:Y:S02]  /*50f0*/  ULOP3.LUT UR8, UR8, 0xfffffffe, URZ, 0xc0, !UPT ;  /* 0xfffffffe08087892 */ /* 0x000fe4000f8ec03f */
[----:B------:R-:W-:Y:S01]  /*5100*/  UISETP.GT.U32.AND UP0, UPT, UR10, 0xffff, UPT ;  /* 0x0000ffff0a00788c */ /* 0x000fe2000bf04070 */
[----:B------:R-:W-:Y:S01]  /*5110*/  VIADD R8, R3, 0x1 ;  /* 0x0000000103087836 */ /* 0x000fe20000000000 */
[----:B------:R-:W-:-:S02]  /*5120*/  USHF.L.U32 UR11, UR15, UR8, URZ ;  /* 0x000000080f0b7299 */ /* 0x000fc4000800063f */
[----:B------:R-:W-:Y:S02]  /*5130*/  ULOP3.LUT UR12, UR8, 0x1, URZ, 0xfc, !UPT ;  /* 0x00000001080c7892 */ /* 0x000fe4000f8efc3f */
[----:B------:R-:W-:Y:S02]  /*5140*/  UIMAD.WIDE.U32 UR8, UR9, UR14, URZ ;  /* 0x0000000e090872a5 */ /* 0x000fe4000f8e003f */
[----:B------:R-:W-:Y:S01]  /*5150*/  USEL UR10, UR10, 0xffff, !UP0 ;  /* 0x0000ffff0a0a7887 */ /* 0x000fe2000c000000 */
[----:B------:R-:W-:Y:S01]  /*5160*/  ULDC UR14, c[0x0][0x14] ;  /* 0x00000500000e7ab9 */ /* 0x000fe20000000800 */
[----:B------:R-:W-:Y:S02]  /*5170*/  USHF.L.U32 UR12, UR15, UR12, URZ ;  /* 0x0000000c0f0c7299 */ /* 0x000fe4000800063f */
[----:B------:R-:W-:Y:S02]  /*5180*/  UIMAD.WIDE.U32 UR26, UR8, UR14, URZ ;  /* 0x0000000e081a72a5 */ /* 0x000fe4000f8e003f */
[----:B------:R-:W-:-:S02]  /*5190*/  UIMAD UR21, UR9, UR14, URZ ;  /* 0x0000000e091572a4 */ /* 0x000fc4000f8e023f */
[----:B------:R-:W-:Y:S02]  /*51a0*/  ULOP3.LUT UR10, UR10, 0xffff, URZ, 0xc0, !UPT ;  /* 0x0000ffff0a0a7892 */ /* 0x000fe4000f8ec03f */
[----:B------:R-:W-:Y:S02]  /*51b0*/  ULOP3.LUT UR6, UR6, 0x20, URZ, 0xc0, !UPT ;  /* 0x0000002006067892 */ /* 0x000fe4000f8ec03f */
[----:B------:R-:W-:Y:S02]  /*51c0*/  ULOP3.LUT UR7, UR7, 0x400, URZ, 0xc0, !UPT ;  /* 0x0000040007077892 */ /* 0x000fe4000f8ec03f */
[----:B------:R-:W-:Y:S02]  /*51d0*/  ULOP3.LUT UR19, UR11, UR12, URZ, 0xfc, !UPT ;  /* 0x0000000c0b137292 */ /* 0x000fe4000f8efc3f */
[----:B------:R-:W-:Y:S02]  /*51e0*/  UIADD3 UR21, UR27, UR21, URZ ;  /* 0x000000151b157290 */ /* 0x000fe4000fffe03f */
[----:B------:R-:W-:-:S12]  /*51f0*/  USHF.L.U32 UR18, UR18, UR10, URZ ;  /* 0x0000000a12127299 */ /* 0x000fd8000800063f */
.L_x_116:
[----:B------:R-:W-:-:S03]  /*5200*/  UMOV UR8, 0xffffffff ;  /* 0xffffffff00087882 */ /* 0x000fc60000000000 */
[----:B------:R-:W-:Y:S05]  /*5210*/  BRA.DIV UR8, `(.L_x_106) ;  /* 0x0000001608a47947 */ /* 0x000fea000b800000 */
[----:B------:R-:W-:-:S13]  /*5220*/  ELECT P6, URZ, PT ;  /* 0x00000000003f782f */ /* 0x000fda00038c0000 */
.L_x_141:
[----:B------:R-:W0:Y:S01]  /*5230*/  LDC R4, c[0x0][0x28c] ;  /* 0x0000a300ff047b82 */ /* 0x000e220000000800 */
[----:B------:R-:W-:Y:S01]  /*5240*/  BSSY B1, `(.L_x_107) ;  /* 0x000003c000017945 */ /* 0x000fe20003800000 */
[----:B0-----:R-:W-:-:S13]  /*5250*/  ISETP.LT.OR P6, PT, R4, 0x1, !P6 ;  /* 0x000000010400780c */ /* 0x001fda00077c1670 */
[----:B------:R-:W-:Y:S05]  /*5260*/  @P6 BRA `(.L_x_108) ;  /* 0x0000000000e46947 */ /* 0x000fea0003800000 */
[----:B------:R-:W-:Y:S01]  /*5270*/  LEA R11, R11, UR25, 0x1 ;  /* 0x000000190b0b7c11 */ /* 0x000fe2000f8e08ff */
[----:B------:R-:W-:Y:S01]  /*5280*/  IMAD.MOV.U32 R21, RZ, RZ, RZ ;  /* 0x000000ffff157224 */ /* 0x000fe200078e00ff */
[----:B------:R-:W-:Y:S01]  /*5290*/  LEA R20, R20, UR6, 0x6 ;  /* 0x0000000614147c11 */ /* 0x000fe2000f8e30ff */
[----:B------:R-:W-:Y:S02]  /*52a0*/  IMAD.MOV.U32 R4, RZ, RZ, R8 ;  /* 0x000000ffff047224 */ /* 0x000fe400078e0008 */
[----:B------:R-:W-:Y:S02]  /*52b0*/  IMAD.MOV.U32 R5, RZ, RZ, R0 ;  /* 0x000000ffff057224 */ /* 0x000fe400078e0000 */
[----:B------:R-:W-:Y:S02]  /*52c0*/  IMAD.MOV.U32 R6, RZ, RZ, R12 ;  /* 0x000000ffff067224 */ /* 0x000fe400078e000c */
[----:B------:R-:W-:-:S07]  /*52d0*/  IMAD.SHL.U32 R15, R11, 0x40, RZ ;  /* 0x000000400b0f7824 */ /* 0x000fce00078e00ff */
.L_x_111:
[----:B------:R-:W0:Y:S01]  /*52e0*/  S2R R14, SR_CgaCtaId ;  /* 0x00000000000e7919 */ /* 0x000e220000008800 */
[----:B------:R-:W-:Y:S02]  /*52f0*/  MOV R7, 0x400 ;  /* 0x0000040000077802 */ /* 0x000fe40000000f00 */
[----:B------:R-:W-:-:S13]  /*5300*/  LOP3.LUT P1, RZ, R18, 0x7f, RZ, 0xc0, !PT ;  /* 0x0000007f12ff7812 */ /* 0x000fda000782c0ff */
[----:B------:R-:W1:Y:S01]  /*5310*/  @!P1 LDC R11, c[0x0][0x500] ;  /* 0x00014000ff0b9b82 */ /* 0x000e620000000800 */
[----:B0-----:R-:W-:Y:S02]  /*5320*/  LEA R22, R14, R7, 0x18 ;  /* 0x000000070e167211 */ /* 0x001fe400078ec0ff */
[----:B------:R-:W-:-:S03]  /*5330*/  SHF.L.U32 R7, R5, 0x1f, RZ ;  /* 0x0000001f05077819 */ /* 0x000fc600000006ff */
[----:B------:R-:W-:-:S04]  /*5340*/  IMAD R14, R6, 0x8, R22 ;  /* 0x00000008060e7824 */ /* 0x000fc800078e0216 */
[----:B------:R-:W0:Y:S02]  /*5350*/  SYNCS.PHASECHK.TRANS64.TRYWAIT P0, [R14+URZ+0x90], R7 ;  /* 0x000090070e0075a7 */ /* 0x000e24000800017f */
[----:B01----:R-:W-:Y:S05]  /*5360*/  @!P0 BRA `(.L_x_109) ;  /* 0x0000001400708947 */ /* 0x003fea0003800000 */
.L_x_142:
[----:B0-----:R-:W-:Y:S01]  /*5370*/  PRMT R7, R9, 0x9910, RZ ;  /* 0x0000991009077816 */ /* 0x001fe200000000ff */
[----:B------:R0:W-:Y:S03]  /*5380*/  @!P1 SYNCS.ARRIVE.TRANS64 RZ, [R14+URZ], R11 ;  /* 0x0000000b0eff99a7 */ /* 0x0001e6000800003f */
[----:B------:R-:W-:-:S13]  /*5390*/  ISETP.NE.AND P0, PT, R7, 0x2, PT ;  /* 0x000000020700780c */ /* 0x000fda0003f05270 */
[----:B0-----:R-:W-:Y:S05]  /*53a0*/  @P0 BRA `(.L_x_110) ;  /* 0x0000000000040947 */ /* 0x001fea0003800000 */
[----:B------:R-:W-:Y:S01]  /*53b0*/  BPT.TRAP 0x1 ;  /* 0x000000040000795c */ /* 0x000fe20000300000 */
.L_x_110:
[----:B------:R-:W-:Y:S01]  /*53c0*/  LEA R7, R6, UR25, 0x1 ;  /* 0x0000001906077c11 */ /* 0x000fe2000f8e08ff */
[----:B------:R-:W-:Y:S01]  /*53d0*/  VIADD R4, R4, 0xffffffff ;  /* 0xffffffff04047836 */ /* 0x000fe20000000000 */
[----:B------:R-:W-:Y:S01]  /*53e0*/  R2UR UR23, R15 ;  /* 0x000000000f1772ca */ /* 0x000fe200000e0000 */
[----:B------:R-:W-:Y:S01]  /*53f0*/  UIADD3 UR14, UP0, UR28, 0xf0, URZ ;  /* 0x000000f01c0e7890 */ /* 0x000fe2000ff1e03f */
[----:B------:R-:W-:Y:S01]  /*5400*/  R2UR UR9, R14 ;  /* 0x000000000e0972ca */ /* 0x000fe200000e0000 */
[----:B------:R-:W-:Y:S01]  /*5410*/  IMAD.SHL.U32 R7, R7, 0x800, RZ ;  /* 0x0000080007077824 */ /* 0x000fe200078e00ff */
[----:B------:R-:W-:Y:S01]  /*5420*/  R2UR UR10, R21 ;  /* 0x00000000150a72ca */ /* 0x000fe200000e0000 */
[----:B------:R-:W-:Y:S01]  /*5430*/  UIADD3 UR32, UP1, UR28, 0x1f0, URZ ;  /* 0x000001f01c207890 */ /* 0x000fe2000ff3e03f */
[----:B------:R-:W-:Y:S01]  /*5440*/  R2UR UR12, R13 ;  /* 0x000000000d0c72ca */ /* 0x000fe200000e0000 */
[--C-:B------:R-:W-:Y:S01]  /*5450*/  IMAD R11, R7, 0x2, R22.reuse ;  /* 0x00000002070b7824 */ /* 0x100fe200078e0216 */
[----:B------:R-:W-:Y:S01]  /*5460*/  LEA R7, R6, UR7, 0xb ;  /* 0x0000000706077c11 */ /* 0x000fe2000f8e58ff */
[----:B------:R-:W-:Y:S01]  /*5470*/  UIADD3.X UR15, URZ, UR29, URZ, UP0, !UPT ;  /* 0x0000001d3f0f7290 */ /* 0x000fe200087fe43f */
[----:B------:R-:W-:Y:S01]  /*5480*/  R2UR UR24, R20 ;  /* 0x00000000141872ca */ /* 0x000fe200000e0000 */
[----:B------:R-:W-:Y:S01]  /*5490*/  UPRMT UR20, URZ, 0x5410, UR18 ;  /* 0x000054103f147896 */ /* 0x000fe20008000012 */
[----:B------:R-:W-:Y:S01]  /*54a0*/  R2UR UR8, R11 ;  /* 0x000000000b0872ca */ /* 0x000fe200000e0000 */
[----:B------:R-:W-:Y:S01]  /*54b0*/  IMAD R7, R7, 0x2, R22 ;  /* 0x0000000207077824 */ /* 0x000fe200078e0216 */
[----:B------:R-:W-:Y:S01]  /*54c0*/  ISETP.GT.AND P1, PT, R4, 0x1, PT ;  /* 0x000000010400780c */ /* 0x000fe20003f24270 */
[----:B------:R-:W-:Y:S01]  /*54d0*/  VIADD R6, R6, 0x1 ;  /* 0x0000000106067836 */ /* 0x000fe20000000000 */
[----:B------:R-:W-:Y:S01]  /*54e0*/  UPRMT UR30, URZ, 0x5410, UR19 ;  /* 0x000054103f1e7896 */ /* 0x000fe20008000013 */
[----:B------:R-:W-:Y:S01]  /*54f0*/  VIADD R21, R21, 0x20 ;  /* 0x0000002015157836 */ /* 0x000fe20000000000 */
[----:B------:R-:W-:Y:S01]  /*5500*/  R2UR UR11, R7 ;  /* 0x00000000070b72ca */ /* 0x000fe200000e0000 */
[----:B------:R-:W-:Y:S01]  /*5510*/  UIADD3.X UR33, URZ, UR29, URZ, UP1, !UPT ;  /* 0x0000001d3f217290 */ /* 0x000fe20008ffe43f */
[----:B------:R-:W-:Y:S01]  /*5520*/  ISETP.NE.AND P0, PT, R6, 0x12, PT ;  /* 0x000000120600780c */ /* 0x000fe20003f05270 */
[----:B------:R-:W-:Y:S01]  /*5530*/  UMOV UR16, 0x0 ;  /* 0x0000000000107882 */ /* 0x000fe20000000000 */
[----:B------:R-:W-:-:S02]  /*5540*/  UMOV UR17, 0x10000000 ;  /* 0x1000000000117882 */ /* 0x000fc40000000000 */
[----:B------:R-:W-:Y:S01]  /*5550*/  SEL R14, RZ, 0x1, P0 ;  /* 0x00000001ff0e7807 */ /* 0x000fe20000000000 */
[----:B------:R-:W-:Y:S01]  /*5560*/  UIADD3 UR8, UR8, 0x200, URZ ;  /* 0x0000020008087890 */ /* 0x000fe2000fffe03f */
[----:B------:R-:W-:Y:S02]  /*5570*/  SEL R6, R6, RZ, P0 ;  /* 0x000000ff06067207 */ /* 0x000fe40000000000 */
[----:B------:R-:W-:-:S03]  /*5580*/  LOP3.LUT R5, R5, R14, RZ, 0x3c, !PT ;  /* 0x0000000e05057212 */ /* 0x000fc600078e3cff */
[----:B------:R-:W-:-:S03]  /*5590*/  UIADD3 UR22, UR11, 0x24200, URZ ;  /* 0x000242000b167890 */ /* 0x000fc6000fffe03f */
[----:B------:R-:W-:Y:S02]  /*55a0*/  UMOV UR11, UR23 ;  /* 0x00000017000b7c82 */ /* 0x000fe40008000000 */
[----:B------:R0:W-:Y:S02]  /*55b0*/  UTMALDG.3D.MULTICAST [UR8], [UR14], UR20, desc[UR16] ;  /* 0x000010080e0073b4 */ /* 0x0001e40008011814 */
[----:B0-----:R-:W-:Y:S01]  /*55c0*/  UMOV UR8, UR22 ;  /* 0x0000001600087c82 */ /* 0x001fe20008000000 */
[----:B------:R-:W-:Y:S02]  /*55d0*/  UMOV UR11, UR24 ;  /* 0x00000018000b7c82 */ /* 0x000fe40008000000 */
[----:B------:R0:W-:Y:S02]  /*55e0*/  UTMALDG.3D.MULTICAST [UR8], [UR32], UR30, desc[UR16] ;  /* 0x00001008200073b4 */ /* 0x0001e4000801181e */
[----:B0-----:R-:W-:Y:S05]  /*55f0*/  @P1 BRA `(.L_x_111) ;  /* 0xfffffffc00381947 */ /* 0x001fea000383ffff */
.L_x_108:
[----:B------:R-:W-:Y:S05]  /*5600*/  BSYNC B1 ;  /* 0x0000000000017941 */ /* 0x000fea0003800000 */
.L_x_107:
[----:B------:R-:W-:Y:S01]  /*5610*/  LOP3.LUT P1, RZ, R10, 0xff, RZ, 0xc0, !PT ;  /* 0x000000ff0aff7812 */ /* 0x000fe2000782c0ff */
[C---:B------:R-:W-:Y:S01]  /*5620*/  IMAD.IADD R12, R3.reuse, 0x1, R12 ;  /* 0x00000001030c7824 */ /* 0x040fe200078e020c */
[----:B------:R-:W-:Y:S01]  /*5630*/  ULDC.64 UR8, c[0x0][0x650] ;  /* 0x0001940000087ab9 */ /* 0x000fe20000000a00 */
[C---:B------:R-:W-:Y:S01]  /*5640*/  ISETP.GE.U32.AND P2, PT, R3.reuse, 0x12, PT ;  /* 0x000000120300780c */ /* 0x040fe20003f46070 */
[----:B------:R-:W-:Y:S01]  /*5650*/  BSSY B1, `(.L_x_112) ;  /* 0x000006a000017945 */ /* 0x000fe20003800000 */
[----:B------:R-:W-:Y:S01]  /*5660*/  IMAD.MOV.U32 R11, RZ, RZ, -0x1 ;  /* 0xffffffffff0b7424 */ /* 0x000fe200078e00ff */
[----:B------:R-:W-:Y:S01]  /*5670*/  ISETP.GT.U32.AND P0, PT, R12, 0x11, PT ;  /* 0x000000110c00780c */ /* 0x000fe20003f04070 */
[----:B------:R-:W-:Y:S01]  /*5680*/  IMAD.MOV.U32 R20, RZ, RZ, -0x1 ;  /* 0xffffffffff147424 */ /* 0x000fe200078e00ff */
[----:B------:R-:W-:Y:S01]  /*5690*/  PRMT R10, RZ, 0x7610, R10 ;  /* 0x00007610ff0a7816 */ /* 0x000fe2000000000a */
[----:B------:R-:W-:Y:S01]  /*56a0*/  IMAD.MOV.U32 R13, RZ, RZ, -0x1 ;  /* 0xffffffffff0d7424 */ /* 0x000fe200078e00ff */
[----:B------:R-:W-:-:S03]  /*56b0*/  ISETP.LT.U32.AND P0, PT, R3, 0x12, P0 ;  /* 0x000000120300780c */ /* 0x000fc60000701070 */
[----:B------:R-:W0:Y:S01]  /*56c0*/  @P1 S2R R5, SR_CgaCtaId ;  /* 0x0000000000051919 */ /* 0x000e220000008800 */
[----:B------:R-:W-:-:S04]  /*56d0*/  @P1 MOV R4, 0x400 ;  /* 0x0000040000041802 */ /* 0x000fc80000000f00 */
[----:B0-----:R-:W-:Y:S01]  /*56e0*/  @P1 LEA R6, R5, R4, 0x18 ;  /* 0x0000000405061211 */ /* 0x001fe200078ec0ff */
[----:B------:R-:W-:-:S03]  /*56f0*/  IMAD.WIDE.U32 R4, R12, 0x38e38e39, RZ ;  /* 0x38e38e390c047825 */ /* 0x000fc600078e00ff */
[----:B------:R0:W-:Y:S01]  /*5700*/  @P1 SYNCS.ARRIVE.TRANS64.A1T0 RZ, [R6+URZ+0x138], RZ ;  /* 0x000138ff06ff19a7 */ /* 0x0001e2000810003f */
[----:B------:R-:W-:Y:S02]  /*5710*/  IADD3 R16, P1, R16, UR26, RZ ;  /* 0x0000001a10107c10 */ /* 0x000fe4000ff3e0ff */
[----:B------:R-:W-:Y:S02]  /*5720*/  SHF.R.U32.HI R7, RZ, 0x2, R5 ;  /* 0x00000002ff077819 */ /* 0x000fe40000011605 */
[----:B------:R-:W-:Y:S02]  /*5730*/  SEL R5, RZ, 0x1, !P0 ;  /* 0x00000001ff057807 */ /* 0x000fe40004000000 */
[----:B------:R-:W-:Y:S01]  /*5740*/  IADD3.X R17, R17, UR21, RZ, P1, !PT ;  /* 0x0000001511117c10 */ /* 0x000fe20008ffe4ff */
[----:B------:R-:W-:Y:S01]  /*5750*/  IMAD R12, R7, -0x12, R12 ;  /* 0xffffffee070c7824 */ /* 0x000fe200078e020c */
[----:B------:R-:W-:Y:S02]  /*5760*/  ISETP.GE.U32.AND P0, PT, R16, UR8, PT ;  /* 0x0000000810007c0c */ /* 0x000fe4000bf06070 */
[----:B------:R-:W-:-:S02]  /*5770*/  LOP3.LUT R0, R0, R5, RZ, 0x3c, !PT ;  /* 0x0000000500007212 */ /* 0x000fc400078e3cff */
[----:B------:R-:W-:Y:S02]  /*5780*/  ISETP.GE.U32.AND.EX P0, PT, R17, UR9, PT, P0 ;  /* 0x0000000911007c0c */ /* 0x000fe4000bf06100 */
[----:B------:R-:W-:Y:S02]  /*5790*/  @P2 LOP3.LUT R0, R0, 0x1, R7, 0x78, !PT ;  /* 0x0000000100002812 */ /* 0x000fe400078e7807 */
[----:B------:R-:W-:-:S09]  /*57a0*/  PRMT R4, RZ, 0x7610, R4 ;  /* 0x00007610ff047816 */ /* 0x000fd20000000004 */
[----:B0-----:R-:W-:Y:S05]  /*57b0*/  @P0 BRA `(.L_x_113) ;  /* 0x00000004004c0947 */ /* 0x001fea0003800000 */
[----:B------:R-:W0:Y:S01]  /*57c0*/  S2R R14, SR_CTAID.X ;  /* 0x00000000000e7919 */ /* 0x000e220000002500 */
[----:B------:R-:W-:Y:S01]  /*57d0*/  ULDC.64 UR8, c[0x0][0x628] ;  /* 0x00018a0000087ab9 */ /* 0x000fe20000000a00 */
[----:B------:R-:W1:Y:S01]  /*57e0*/  LDC R15, c[0x0][0x144] ;  /* 0x00005100ff0f7b82 */ /* 0x000e620000000800 */
[----:B------:R-:W-:Y:S01]  /*57f0*/  ISETP.NE.U32.AND P0, PT, RZ, UR8, PT ;  /* 0x00000008ff007c0c */ /* 0x000fe2000bf05070 */
[----:B------:R-:W2:Y:S01]  /*5800*/  S2R R11, SR_CTAID.Y ;  /* 0x00000000000b7919 */ /* 0x000ea20000002600 */
[----:B------:R-:W-:Y:S01]  /*5810*/  ULDC UR10, c[0x0][0x150] ;  /* 0x00005400000a7ab9 */ /* 0x000fe20000000800 */
[----:B------:R-:W-:Y:S01]  /*5820*/  ULDC UR11, c[0x0][0x630] ;  /* 0x00018c00000b7ab9 */ /* 0x000fe20000000800 */
[----:B------:R-:W-:Y:S01]  /*5830*/  ISETP.NE.AND.EX P0, PT, RZ, UR9, PT, P0 ;  /* 0x00000009ff007c0c */ /* 0x000fe2000bf05300 */
[----:B------:R-:W-:Y:S01]  /*5840*/  IMAD.MOV.U32 R4, RZ, RZ, R16 ;  /* 0x000000ffff047224 */ /* 0x000fe200078e0010 */
[----:B0-----:R-:W-:-:S05]  /*5850*/  I2FP.F32.U32 R5, R14 ;  /* 0x0000000e00057245 */ /* 0x001fca0000201000 */
[----:B------:R-:W-:Y:S01]  /*5860*/  FMUL R20, R5, UR10 ;  /* 0x0000000a05147c20 */ /* 0x000fe20008400000 */
[----:B------:R-:W-:-:S05]  /*5870*/  IMAD.MOV.U32 R5, RZ, RZ, R17 ;  /* 0x000000ffff057224 */ /* 0x000fca00078e0011 */
[----:B--2---:R-:W-:Y:S05]  /*5880*/  @!P0 BRA `(.L_x_114) ;  /* 0x0000000000288947 */ /* 0x004fea0003800000 */
[----:B------:R-:W-:Y:S02]  /*5890*/  ULDC UR10, c[0x0][0x634] ;  /* 0x00018d00000a7ab9 */ /* 0x000fe40000000800 */
[----:B------:R-:W-:-:S05]  /*58a0*/  IADD3 R5, P0, R16, UR10, RZ ;  /* 0x0000000a10057c10 */ /* 0x000fca000ff1e0ff */
[----:B------:R-:W-:-:S04]  /*58b0*/  IMAD.X R13, RZ, RZ, R17, P0 ;  /* 0x000000ffff0d7224 */ /* 0x000fc800000e0611 */
[----:B------:R-:W-:-:S04]  /*58c0*/  IMAD.WIDE.U32 R6, R13, UR8, RZ ;  /* 0x000000080d067c25 */ /* 0x000fc8000f8e00ff */
[----:B------:R-:W-:-:S04]  /*58d0*/  IMAD.WIDE.U32 R6, P0, R5, UR9, R6 ;  /* 0x0000000905067c25 */ /* 0x000fc8000f800006 */
[----:B------:R-:W-:-:S04]  /*58e0*/  IMAD.WIDE.U32 R4, R5, UR8, RZ ;  /* 0x0000000805047c25 */ /* 0x000fc8000f8e00ff */
[----:B------:R-:W-:Y:S01]  /*58f0*/  IMAD.MOV.U32 R4, RZ, RZ, R7 ;  /* 0x000000ffff047224 */ /* 0x000fe200078e0007 */
[----:B------:R-:W-:Y:S01]  /*5900*/  IADD3 RZ, P1, R5, R6, RZ ;  /* 0x0000000605ff7210 */ /* 0x000fe20007f3e0ff */
[----:B------:R-:W-:-:S04]  /*5910*/  IMAD.X R5, RZ, RZ, RZ, P0 ;  /* 0x000000ffff057224 */ /* 0x000fc800000e06ff */
[----:B------:R-:W-:-:S08]  /*5920*/  IMAD.WIDE.U32.X R4, R13, UR9, R4, P1 ;  /* 0x000000090d047c25 */ /* 0x000fd000088e0404 */
.L_x_114:
[--C-:B------:R-:W-:Y:S01]  /*5930*/  SHF.R.U64 R13, R4, UR11, R5.reuse ;  /* 0x0000000b040d7c19 */ /* 0x100fe20008001205 */
[----:B------:R-:W0:Y:S01]  /*5940*/  F2I.U32.TRUNC.NTZ R20, R20 ;  /* 0x0000001400147305 */ /* 0x000e22000020f000 */
[----:B------:R-:W-:Y:S01]  /*5950*/  SHF.R.U32.HI R4, RZ, UR11, R5 ;  /* 0x0000000bff047c19 */ /* 0x000fe20008011605 */
[----:B------:R-:W-:Y:S01]  /*5960*/  ULDC.64 UR8, c[0x0][0x620] ;  /* 0x0001880000087ab9 */ /* 0x000fe20000000a00 */
[----:B------:R-:W-:Y:S01]  /*5970*/  IADD3 R7, P0, RZ, -R13, RZ ;  /* 0x8000000dff077210 */ /* 0x000fe20007f1e0ff */
[----:B------:R-:W-:Y:S01]  /*5980*/  ULDC.64 UR10, c[0x0][0x640] ;  /* 0x00019000000a7ab9 */ /* 0x000fe20000000a00 */
[----:B------:R-:W2:Y:S03]  /*5990*/  LDC R22, c[0x0][0x148] ;  /* 0x00005200ff167b82 */ /* 0x000ea60000000800 */
[----:B------:R-:W-:Y:S01]  /*59a0*/  IMAD.X R4, RZ, RZ, ~R4, P0 ;  /* 0x000000ffff047224 */ /* 0x000fe200000e0e04 */
[----:B------:R-:W-:-:S03]  /*59b0*/  ISETP.NE.U32.AND P0, PT, RZ, UR10, PT ;  /* 0x0000000aff007c0c */ /* 0x000fc6000bf05070 */
[----:B------:R-:W-:Y:S01]  /*59c0*/  IMAD R6, R4, UR8, RZ ;  /* 0x0000000804067c24 */ /* 0x000fe2000f8e02ff */
[----:B------:R-:W-:Y:S01]  /*59d0*/  ISETP.NE.AND.EX P0, PT, RZ, UR11, PT, P0 ;  /* 0x0000000bff007c0c */ /* 0x000fe2000bf05300 */
[----:B------:R-:W-:Y:S01]  /*59e0*/  IMAD.WIDE.U32 R4, R7, UR8, R16 ;  /* 0x0000000807047c25 */ /* 0x000fe2000f8e0010 */
[----:B------:R-:W-:-:S03]  /*59f0*/  ULDC UR8, c[0x0][0x618] ;  /* 0x0001860000087ab9 */ /* 0x000fc60000000800 */
[----:B------:R-:W-:Y:S01]  /*5a00*/  IMAD R7, R7, UR9, R6 ;  /* 0x0000000907077c24 */ /* 0x000fe2000f8e0206 */
[----:B------:R-:W-:Y:S01]  /*5a10*/  ULDC UR9, c[0x0][0x154] ;  /* 0x0000550000097ab9 */ /* 0x000fe20000000800 */
[----:B0-----:R-:W-:Y:S02]  /*5a20*/  IMAD.MOV R6, RZ, RZ, -R20 ;  /* 0x000000ffff067224 */ /* 0x001fe400078e0a14 */
[----:B------:R-:W-:Y:S02]  /*5a30*/  IMAD.IADD R5, R5, 0x1, R7 ;  /* 0x0000000105057824 */ /* 0x000fe400078e0207 */
[----:B-1----:R-:W-:Y:S01]  /*5a40*/  IMAD R14, R15, R6, R14 ;  /* 0x000000060f0e7224 */ /* 0x002fe200078e020e */
[----:B------:R-:W-:Y:S02]  /*5a50*/  I2FP.F32.U32 R6, R11 ;  /* 0x0000000b00067245 */ /* 0x000fe40000201000 */
[--C-:B------:R-:W-:Y:S02]  /*5a60*/  SHF.R.U64 R15, R4, UR8, R5.reuse ;  /* 0x00000008040f7c19 */ /* 0x100fe40008001205 */
[----:B------:R-:W-:Y:S01]  /*5a70*/  SHF.R.U32.HI R4, RZ, UR8, R5 ;  /* 0x00000008ff047c19 */ /* 0x000fe20008011605 */
[----:B------:R-:W-:Y:S01]  /*5a80*/  FMUL R6, R6, UR9 ;  /* 0x0000000906067c20 */ /* 0x000fe20008400000 */
[----:B------:R-:W-:-:S02]  /*5a90*/  ULDC UR8, c[0x0][0x608] ;  /* 0x0001820000087ab9 */ /* 0x000fc40000000800 */
[--C-:B------:R-:W-:Y:S01]  /*5aa0*/  SHF.R.U64 R21, R15, UR8, R4.reuse ;  /* 0x000000080f157c19 */ /* 0x100fe20008001204 */
[----:B------:R0:W1:Y:S01]  /*5ab0*/  F2I.U32.TRUNC.NTZ R24, R6 ;  /* 0x0000000600187305 */ /* 0x000062000020f000 */
[----:B------:R-:W-:Y:S01]  /*5ac0*/  SHF.R.U32.HI R4, RZ, UR8, R4 ;  /* 0x00000008ff047c19 */ /* 0x000fe20008011604 */
[----:B------:R-:W-:-:S03]  /*5ad0*/  ULDC UR8, c[0x0][0x658] ;  /* 0x0001960000087ab9 */ /* 0x000fc60000000800 */
[--C-:B------:R-:W-:Y:S02]  /*5ae0*/  SHF.R.U64 R20, R21, UR8, R4.reuse ;  /* 0x0000000815147c19 */ /* 0x100fe40008001204 */
[----:B------:R-:W-:-:S03]  /*5af0*/  SHF.R.U32.HI R23, RZ, UR8, R4 ;  /* 0x00000008ff177c19 */ /* 0x000fc60008011604 */
[----:B------:R-:W-:Y:S02]  /*5b00*/  IMAD.MOV.U32 R4, RZ, RZ, R20 ;  /* 0x000000ffff047224 */ /* 0x000fe400078e0014 */
[----:B------:R-:W-:Y:S01]  /*5b10*/  IMAD.MOV.U32 R5, RZ, RZ, R23 ;  /* 0x000000ffff057224 */ /* 0x000fe200078e0017 */
[----:B0-----:R-:W-:Y:S06]  /*5b20*/  @!P0 BRA `(.L_x_115) ;  /* 0x0000000000288947 */ /* 0x001fec0003800000 */
        /* <DEDUP_REMOVED lines=10> */
.L_x_115:
[----:B------:R-:W-:Y:S01]  /*5bd0*/  ISETP.NE.AND P0, PT, R2, 0x1, PT ;  /* 0x000000010200780c */ /* 0x000fe20003f05270 */
[----:B------:R-:W-:Y:S01]  /*5be0*/  ULDC UR8, c[0x0][0x648] ;  /* 0x0001920000087ab9 */ /* 0x000fe20000000800 */
[----:B-1----:R-:W-:Y:S01]  /*5bf0*/  IMAD.MOV R24, RZ, RZ, -R24 ;  /* 0x000000ffff187224 */ /* 0x002fe200078e0a18 */
[----:B------:R-:W-:Y:S01]  /*5c00*/  SHF.R.U64 R4, R4, UR8, R5 ;  /* 0x0000000804047c19 */ /* 0x000fe20008001205 */
[----:B------:R-:W-:Y:S01]  /*5c10*/  ULDC UR8, c[0x0][0x638] ;  /* 0x00018e0000087ab9 */ /* 0x000fe20000000800 */
[----:B------:R-:W-:Y:S01]  /*5c20*/  LOP3.LUT R21, R21, UR13, RZ, 0xc0, !PT ;  /* 0x0000000d15157c12 */ /* 0x000fe2000f8ec0ff */
[----:B------:R-:W-:Y:S02]  /*5c30*/  ULDC UR9, c[0x0][0x610] ;  /* 0x0001840000097ab9 */ /* 0x000fe40000000800 */
[----:B------:R-:W-:Y:S02]  /*5c40*/  IMAD.MOV R5, RZ, RZ, -R4 ;  /* 0x000000ffff057224 */ /* 0x000fe400078e0a04 */
[----:B------:R-:W-:-:S02]  /*5c50*/  IMAD R21, R4, UR5, R21 ;  /* 0x0000000504157c24 */ /* 0x000fc4000f8e0215 */
[----:B------:R-:W-:Y:S01]  /*5c60*/  IMAD R20, R5, UR8, R20 ;  /* 0x0000000805147c24 */ /* 0x000fe2000f8e0214 */
[----:B------:R-:W-:Y:S01]  /*5c70*/  ULDC UR8, c[0x0][0x600] ;  /* 0x0001800000087ab9 */ /* 0x000fe20000000800 */
[----:B--2---:R-:W-:Y:S01]  /*5c80*/  @P0 IMAD R14, R22, R24, R11 ;  /* 0x00000018160e0224 */ /* 0x004fe200078e020b */
[----:B------:R-:W-:Y:S01]  /*5c90*/  LOP3.LUT R11, R15, UR4, RZ, 0xc0, !PT ;  /* 0x000000040f0b7c12 */ /* 0x000fe2000f8ec0ff */
[----:B------:R-:W-:Y:S02]  /*5ca0*/  IMAD.MOV.U32 R4, RZ, RZ, 0x1 ;  /* 0x00000001ff047424 */ /* 0x000fe400078e00ff */
[----:B------:R-:W-:Y:S02]  /*5cb0*/  IMAD R14, R21, UR9, R14 ;  /* 0x00000009150e7c24 */ /* 0x000fe4000f8e020e */
[----:B------:R-:W-:-:S05]  /*5cc0*/  IMAD R11, R20, UR8, R11 ;  /* 0x00000008140b7c24 */ /* 0x000fca000f8e020b */
[----:B------:R-:W-:Y:S02]  /*5cd0*/  SEL R20, R11, R14, !P0 ;  /* 0x0000000e0b147207 */ /* 0x000fe40004000000 */
[----:B------:R-:W-:-:S07]  /*5ce0*/  SEL R11, R14, R11, !P0 ;  /* 0x0000000b0e0b7207 */ /* 0x000fce0004000000 */
.L_x_113:
[----:B------:R-:W-:Y:S05]  /*5cf0*/  BSYNC B1 ;  /* 0x0000000000017941 */ /* 0x000fea0003800000 */
.L_x_112:
[----:B------:R-:W-:-:S13]  /*5d00*/  LOP3.LUT P0, RZ, R4, 0xff, RZ, 0xc0, !PT ;  /* 0x000000ff04ff7812 */ /* 0x000fda000780c0ff */
[----:B------:R-:W-:Y:S05]  /*5d10*/  @P0 BRA `(.L_x_116) ;  /* 0xfffffff400380947 */ /* 0x000fea000383ffff */
[----:B------:R-:W-:Y:S05]  /*5d20*/  BSYNC B0 ;  /* 0x0000000000007941 */ /* 0x000fea0003800000 */
.L_x_105:
[----:B------:R-:W-:-:S03]  /*5d30*/  UMOV UR8, 0xffffffff ;  /* 0xffffffff00087882 */ /* 0x000fc60000000000 */
[----:B------:R-:W-:Y:S05]  /*5d40*/  BRA.DIV UR8, `(.L_x_117) ;  /* 0x0000000e080c7947 */ /* 0x000fea000b800000 */
[----:B------:R-:W-:-:S13]  /*5d50*/  ELECT P6, URZ, PT ;  /* 0x00000000003f782f */ /* 0x000fda00038c0000 */
.L_x_145:
[----:B------:R-:W-:Y:S04]  /*5d60*/  BSSY B0, `(.L_x_118) ;  /* 0x00000a9000007945 */ /* 0x000fe80003800000 */
[----:B------:R-:W-:Y:S05]  /*5d70*/  @!P6 BRA `(.L_x_119) ;  /* 0x00000008009ce947 */ /* 0x000fea0003800000 */
[----:B------:R-:W-:-:S04]  /*5d80*/  LOP3.LUT R19, R19, 0x2, RZ, 0xfc, !PT ;  /* 0x0000000213137812 */ /* 0x000fc800078efcff */
[----:B------:R-:W-:-:S13]  /*5d90*/  ISETP.NE.AND P0, PT, R19, 0x3, PT ;  /* 0x000000031300780c */ /* 0x000fda0003f05270 */
[----:B------:R-:W-:Y:S05]  /*5da0*/  @!P0 BRA `(.L_x_120) ;  /* 0x0000000000048947 */ /* 0x000fea0003800000 */
[----:B------:R-:W-:Y:S01]  /*5db0*/  BPT.TRAP 0x1 ;  /* 0x000000040000795c */ /* 0x000fe20000300000 */
.L_x_120:
[----:B------:R-:W0:Y:S01]  /*5dc0*/  S2R R3, SR_CgaCtaId ;  /* 0x0000000000037919 */ /* 0x000e220000008800 */
[----:B------:R-:W-:-:S04]  /*5dd0*/  MOV R2, 0x400 ;  /* 0x0000040000027802 */ /* 0x000fc80000000f00 */
[----:B0-----:R-:W-:Y:S02]  /*5de0*/  LEA R3, R3, R2, 0x18 ;  /* 0x0000000203037211 */ /* 0x001fe400078ec0ff */
[----:B------:R-:W-:-:S03]  /*5df0*/  SHF.L.U32 R2, R0, 0x1f, RZ ;  /* 0x0000001f00027819 */ /* 0x000fc600000006ff */
[----:B------:R-:W-:-:S04]  /*5e00*/  VIADD R3, R3, 0x90 ;  /* 0x0000009003037836 */ /* 0x000fc80000000000 */
[C---:B------:R-:W-:Y:S02]  /*5e10*/  IMAD R7, R12.reuse, 0x8, R3 ;  /* 0x000000080c077824 */ /* 0x040fe400078e0203 */
[----:B------:R-:W-:Y:S02]  /*5e20*/  VIADD R12, R12, 0x1 ;  /* 0x000000010c0c7836 */ /* 0x000fe40000000000 */
[----:B------:R-:W0:Y:S03]  /*5e30*/  SYNCS.PHASECHK.TRANS64.TRYWAIT P0, [R7+URZ], R2 ;  /* 0x00000002070075a7 */ /* 0x000e26000800017f */
[----:B------:R-:W-:-:S04]  /*5e40*/  ISETP.NE.AND P1, PT, R12, 0x12, PT ;  /* 0x000000120c00780c */ /* 0x000fc80003f25270 */
[----:B------:R-:W-:Y:S02]  /*5e50*/  SEL R5, RZ, 0x1, P1 ;  /* 0x00000001ff057807 */ /* 0x000fe40000800000 */
[----:B------:R-:W-:Y:S02]  /*5e60*/  SEL R12, R12, RZ, P1 ;  /* 0x000000ff0c0c7207 */ /* 0x000fe40000800000 */
[----:B------:R-:W-:-:S03]  /*5e70*/  LOP3.LUT R5, R0, R5, RZ, 0x3c, !PT ;  /* 0x0000000500057212 */ /* 0x000fc600078e3cff */
[----:B------:R-:W-:Y:S01]  /*5e80*/  IMAD R9, R12, 0x8, R3 ;  /* 0x000000080c097824 */ /* 0x000fe200078e0203 */
[----:B------:R-:W-:Y:S01]  /*5e90*/  SHF.L.U32 R4, R5, 0x1f, RZ ;  /* 0x0000001f05047819 */ /* 0x000fe200000006ff */
[----:B0-----:R-:W-:Y:S06]  /*5ea0*/  @!P0 BRA `(.L_x_121) ;  /* 0x0000000800d48947 */ /* 0x001fec0003800000 */
.L_x_146:
[----:B------:R-:W1:Y:S01]  /*5eb0*/  SYNCS.PHASECHK.TRANS64.TRYWAIT P0, [R9+URZ], R4 ;  /* 0x00000004090075a7 */ /* 0x000e62000800017f */
[----:B------:R-:W-:-:S05]  /*5ec0*/  VIADD R0, R12, 0x1 ;  /* 0x000000010c007836 */ /* 0x000fca0000000000 */
[----:B------:R-:W-:-:S04]  /*5ed0*/  ISETP.NE.AND P1, PT, R0, 0x12, PT ;  /* 0x000000120000780c */ /* 0x000fc80003f25270 */
[----:B0-----:R-:W-:Y:S02]  /*5ee0*/  SEL R2, RZ, 0x1, P1 ;  /* 0x00000001ff027807 */ /* 0x001fe40000800000 */
[----:B------:R-:W-:Y:S02]  /*5ef0*/  SEL R0, R0, RZ, P1 ;  /* 0x000000ff00007207 */ /* 0x000fe40000800000 */
[----:B------:R-:W-:-:S03]  /*5f00*/  LOP3.LUT R7, R5, R2, RZ, 0x3c, !PT ;  /* 0x0000000205077212 */ /* 0x000fc600078e3cff */
[----:B------:R-:W-:Y:S01]  /*5f10*/  IMAD R6, R0, 0x8, R3 ;  /* 0x0000000800067824 */ /* 0x000fe200078e0203 */
[----:B------:R-:W-:Y:S01]  /*5f20*/  SHF.L.U32 R5, R7, 0x1f, RZ ;  /* 0x0000001f07057819 */ /* 0x000fe200000006ff */
[----:B-1----:R-:W-:Y:S06]  /*5f30*/  @!P0 BRA `(.L_x_122) ;  /* 0x0000000800c48947 */ /* 0x002fec0003800000 */
.L_x_147:
[----:B------:R-:W1:Y:S01]  /*5f40*/  SYNCS.PHASECHK.TRANS64.TRYWAIT P0, [R6+URZ], R5 ;  /* 0x00000005060075a7 */ /* 0x000e62000800017f */
[----:B------:R-:W-:-:S05]  /*5f50*/  VIADD R0, R0, 0x1 ;  /* 0x0000000100007836 */ /* 0x000fca0000000000 */
[----:B------:R-:W-:-:S04]  /*5f60*/  ISETP.NE.AND P1, PT, R0, 0x12, PT ;  /* 0x000000120000780c */ /* 0x000fc80003f25270 */
[----:B------:R-:W-:Y:S02]  /*5f70*/  SEL R2, RZ, 0x1, P1 ;  /* 0x00000001ff027807 */ /* 0x000fe40000800000 */
[----:B------:R-:W-:Y:S02]  /*5f80*/  SEL R0, R0, RZ, P1 ;  /* 0x000000ff00007207 */ /* 0x000fe40000800000 */
[----:B------:R-:W-:-:S03]  /*5f90*/  LOP3.LUT R7, R7, R2, RZ, 0x3c, !PT ;  /* 0x0000000207077212 */ /* 0x000fc600078e3cff */
[----:B0-----:R-:W-:Y:S01]  /*5fa0*/  IMAD R9, R0, 0x8, R3 ;  /* 0x0000000800097824 */ /* 0x001fe200078e0203 */
[----:B------:R-:W-:Y:S01]  /*5fb0*/  SHF.L.U32 R4, R7, 0x1f, RZ ;  /* 0x0000001f07047819 */ /* 0x000fe200000006ff */
[----:B-1----:R-:W-:Y:S06]  /*5fc0*/  @!P0 BRA `(.L_x_123) ;  /* 0x0000000800b48947 */ /* 0x002fec0003800000 */
.L_x_148:
        /* <DEDUP_REMOVED lines=9> */
.L_x_149:
        /* <DEDUP_REMOVED lines=9> */
.L_x_150:
        /* <DEDUP_REMOVED lines=9> */
.L_x_151:
        /* <DEDUP_REMOVED lines=9> */
.L_x_152:
        /* <DEDUP_REMOVED lines=9> */
.L_x_153:
        /* <DEDUP_REMOVED lines=9> */
.L_x_154:
        /* <DEDUP_REMOVED lines=9> */
.L_x_155:
        /* <DEDUP_REMOVED lines=9> */
.L_x_156:
        /* <DEDUP_REMOVED lines=9> */
.L_x_157:
        /* <DEDUP_REMOVED lines=9> */
.L_x_158:
        /* <DEDUP_REMOVED lines=9> */
.L_x_159:
        /* <DEDUP_REMOVED lines=9> */
.L_x_160:
        /* <DEDUP_REMOVED lines=9> */
.L_x_161:
[----:B------:R-:W1:Y:S01]  /*6720*/  SYNCS.PHASECHK.TRANS64.TRYWAIT P0, [R6+URZ], R5 ;  /* 0x00000005060075a7 */ /* 0x000e62000800017f */
[----:B------:R-:W-:-:S05]  /*6730*/  VIADD R0, R0, 0x1 ;  /* 0x0000000100007836 */ /* 0x000fca0000000000 */
[----:B------:R-:W-:-:S04]  /*6740*/  ISETP.NE.AND P1, PT, R0, 0x12, PT ;  /* 0x000000120000780c */ /* 0x000fc80003f25270 */
[----:B------:R-:W-:Y:S02]  /*6750*/  SEL R2, RZ, 0x1, P1 ;  /* 0x00000001ff027807 */ /* 0x000fe40000800000 */
[----:B------:R-:W-:Y:S02]  /*6760*/  SEL R0, R0, RZ, P1 ;  /* 0x000000ff00007207 */ /* 0x000fe40000800000 */
[----:B------:R-:W-:Y:S01]  /*6770*/  LOP3.LUT R2, R7, R2, RZ, 0x3c, !PT ;  /* 0x0000000207027212 */ /* 0x000fe200078e3cff */
[----:B-1----:R-:W-:Y:S06]  /*6780*/  @!P0 BRA `(.L_x_137) ;  /* 0x0000000400dc8947 */ /* 0x002fec0003800000 */
.L_x_162:
[----:B------:R-:W-:Y:S01]  /*6790*/  IMAD R3, R0, 0x8, R3 ;  /* 0x0000000800037824 */ /* 0x000fe200078e0203 */
[----:B------:R-:W-:-:S07]  /*67a0*/  SHF.L.U32 R0, R2, 0x1f, RZ ;  /* 0x0000001f02007819 */ /* 0x000fce00000006ff */
.L_x_138:
[----:B--2---:R2:W3:Y:S02]  /*67b0*/  SYNCS.PHASECHK.TRANS64.TRYWAIT P0, [R3+URZ], R0 ;  /* 0x00000000030075a7 */ /* 0x0044e4000800017f */
[----:B---3--:R-:W-:Y:S05]  /*67c0*/  @!P0 NANOSLEEP.SYNCS 0x989680 ;  /* 0x009896800000895d */ /* 0x008fea0003900000 */
[----:B------:R-:W3:Y:S02]  /*67d0*/  @!P0 SYNCS.PHASECHK.TRANS64 P0, [R3+URZ], R0 ;  /* 0x00000000030085a7 */ /* 0x000ee4000800007f */
[----:B---3--:R-:W-:Y:S05]  /*67e0*/  @!P0 BRA `(.L_x_138) ;  /* 0xfffffffc00f08947 */ /* 0x008fea000383ffff */
.L_x_119:
[----:B------:R-:W-:Y:S05]  /*67f0*/  BSYNC B0 ;  /* 0x0000000000007941 */ /* 0x000fea0003800000 */
.L_x_118:
[----:B------:R-:W-:Y:S05]  /*6800*/  EXIT ;  /* 0x000000000000794d */ /* 0x000fea0003800000 */
.L_x_22:
[----:B---3--:R3:W4:Y:S02]  /*6810*/  SYNCS.PHASECHK.TRANS64.TRYWAIT P1, [R3+URZ], R0 ;  /* 0x00000000030075a7 */ /* 0x008724000802017f */
[----:B----4-:R-:W-:Y:S05]  /*6820*/  @!P1 NANOSLEEP.SYNCS 0x989680 ;  /* 0x009896800000995d */ /* 0x010fea0003900000 */
[----:B------:R-:W4:Y:S02]  /*6830*/  @!P1 SYNCS.PHASECHK.TRANS64 P1, [R3+URZ], R0 ;  /* 0x00000000030095a7 */ /* 0x000f24000802007f */
[----:B----4-:R-:W-:Y:S05]  /*6840*/  @!P1 BRA `(.L_x_22) ;  /* 0xfffffffc00f09947 */ /* 0x010fea000383ffff */
[----:B------:R-:W-:Y:S05]  /*6850*/  BRA `(.L_x_21) ;  /* 0xffffffac00a87947 */ /* 0x000fea000383ffff */
.L_x_27:
[----:B-1----:R1:W2:Y:S02]  /*6860*/  SYNCS.PHASECHK.TRANS64.TRYWAIT P1, [R5+URZ], R4 ;  /* 0x00000004050075a7 */ /* 0x0022a4000802017f */
[----:B--2---:R-:W-:Y:S05]  /*6870*/  @!P1 NANOSLEEP.SYNCS 0x989680 ;  /* 0x009896800000995d */ /* 0x004fea0003900000 */
[----:B------:R-:W2:Y:S02]  /*6880*/  @!P1 SYNCS.PHASECHK.TRANS64 P1, [R5+URZ], R4 ;  /* 0x00000004050095a7 */ /* 0x000ea4000802007f */
[----:B--2---:R-:W-:Y:S05]  /*6890*/  @!P1 BRA `(.L_x_27) ;  /* 0xfffffffc00f09947 */ /* 0x004fea000383ffff */
[----:B------:R-:W-:Y:S05]  /*68a0*/  BRA `(.L_x_26) ;  /* 0xffffffb000587947 */ /* 0x000fea000383ffff */
.L_x_106:
[----:B------:R-:W-:Y:S01]  /*68b0*/  BSSY B1, `(.L_x_139) ;  /* 0x0000006000017945 */ /* 0x000fe20003800000 */
[----:B------:R-:W-:-:S07]  /*68c0*/  IMAD.MOV.U32 R15, RZ, RZ, -0x1 ;  /* 0xffffffffff0f7424 */ /* 0x000fce00078e00ff */
[----:B------:R-:W-:Y:S05]  /*68d0*/  WARPSYNC.COLLECTIVE R15, `(.L_x_140) ;  /* 0x000000000f0c7348 */ /* 0x000fea0003c00000 */
[----:B------:R-:W-:Y:S02]  /*68e0*/  ELECT P6, UR62, PT ;  /* 0x00000000003e782f */ /* 0x000fe400038c0000 */
[----:B------:R-:W-:Y:S01]  /*68f0*/  MOV R14, UR62 ;  /* 0x0000003e000e7c02 */ /* 0x000fe20008000f00 */
[----:B------:R-:W-:Y:S10]  /*6900*/  ENDCOLLECTIVE ;  /* 0x000000000000791b */ /* 0x000ff40003800000 */
.L_x_140:
[----:B------:R-:W-:Y:S05]  /*6910*/  BSYNC B1 ;  /* 0x0000000000017941 */ /* 0x000fea0003800000 */
.L_x_139:
[----:B------:R-:W-:Y:S05]  /*6920*/  BRA `(.L_x_141) ;  /* 0xffffffe800407947 */ /* 0x000fea000383ffff */
.L_x_109:
[----:B0-----:R0:W1:Y:S02]  /*6930*/  SYNCS.PHASECHK.TRANS64.TRYWAIT P0, [R14+URZ+0x90], R7 ;  /* 0x000090070e0075a7 */ /* 0x001064000800017f */
[----:B-1----:R-:W-:Y:S05]  /*6940*/  @!P0 NANOSLEEP.SYNCS 0x989680 ;  /* 0x009896800000895d */ /* 0x002fea0003900000 */
[----:B------:R-:W1:Y:S02]  /*6950*/  @!P0 SYNCS.PHASECHK.TRANS64 P0, [R14+URZ+0x90], R7 ;  /* 0x000090070e0085a7 */ /* 0x000e64000800007f */
[----:B-1----:R-:W-:Y:S05]  /*6960*/  @!P0 BRA `(.L_x_109) ;  /* 0xfffffffc00f08947 */ /* 0x002fea000383ffff */
[----:B------:R-:W-:Y:S05]  /*6970*/  BRA `(.L_x_142) ;  /* 0xffffffe8007c7947 */ /* 0x000fea000383ffff */
.L_x_117:
[----:B------:R-:W-:Y:S01]  /*6980*/  BSSY B0, `(.L_x_143) ;  /* 0x0000006000007945 */ /* 0x000fe20003800000 */
[----:B------:R-:W-:-:S07]  /*6990*/  IMAD.MOV.U32 R15, RZ, RZ, -0x1 ;  /* 0xffffffffff0f7424 */ /* 0x000fce00078e00ff */
[----:B------:R-:W-:Y:S05]  /*69a0*/  WARPSYNC.COLLECTIVE R15, `(.L_x_144) ;  /* 0x000000000f0c7348 */ /* 0x000fea0003c00000 */
[----:B------:R-:W-:Y:S02]  /*69b0*/  ELECT P6, UR62, PT ;  /* 0x00000000003e782f */ /* 0x000fe400038c0000 */
[----:B------:R-:W-:Y:S01]  /*69c0*/  MOV R14, UR62 ;  /* 0x0000003e000e7c02 */ /* 0x000fe20008000f00 */
[----:B------:R-:W-:Y:S10]  /*69d0*/  ENDCOLLECTIVE ;  /* 0x000000000000791b */ /* 0x000ff40003800000 */
.L_x_144:
[----:B------:R-:W-:Y:S05]  /*69e0*/  BSYNC B0 ;  /* 0x0000000000007941 */ /* 0x000fea0003800000 */
.L_x_143:
[----:B------:R-:W-:Y:S05]  /*69f0*/  BRA `(.L_x_145) ;  /* 0xfffffff000d87947 */ /* 0x000fea000383ffff */
.L_x_121:
[----:B0-----:R0:W1:Y:S02]  /*6a00*/  SYNCS.PHASECHK.TRANS64.TRYWAIT P0, [R7+URZ], R2 ;  /* 0x00000002070075a7 */ /* 0x001064000800017f */
[----:B-1----:R-:W-:Y:S05]  /*6a10*/  @!P0 NANOSLEEP.SYNCS 0x989680 ;  /* 0x009896800000895d */ /* 0x002fea0003900000 */
[----:B------:R-:W1:Y:S02]  /*6a20*/  @!P0 SYNCS.PHASECHK.TRANS64 P0, [R7+URZ], R2 ;  /* 0x00000002070085a7 */ /* 0x000e64000800007f */
[----:B-1----:R-:W-:Y:S05]  /*6a30*/  @!P0 BRA `(.L_x_121) ;  /* 0xfffffffc00f08947 */ /* 0x002fea000383ffff */
[----:B------:R-:W-:Y:S05]  /*6a40*/  BRA `(.L_x_146) ;  /* 0xfffffff400187947 */ /* 0x000fea000383ffff */
.L_x_122:
[----:B0-----:R0:W1:Y:S02]  /*6a50*/  SYNCS.PHASECHK.TRANS64.TRYWAIT P0, [R9+URZ], R4 ;  /* 0x00000004090075a7 */ /* 0x001064000800017f */
[----:B-1----:R-:W-:Y:S05]  /*6a60*/  @!P0 NANOSLEEP.SYNCS 0x989680 ;  /* 0x009896800000895d */ /* 0x002fea0003900000 */
[----:B------:R-:W1:Y:S02]  /*6a70*/  @!P0 SYNCS.PHASECHK.TRANS64 P0, [R9+URZ], R4 ;  /* 0x00000004090085a7 */ /* 0x000e64000800007f */
[----:B-1----:R-:W-:Y:S05]  /*6a80*/  @!P0 BRA `(.L_x_122) ;  /* 0xfffffffc00f08947 */ /* 0x002fea000383ffff */
[----:B------:R-:W-:Y:S05]  /*6a90*/  BRA `(.L_x_147) ;  /* 0xfffffff400287947 */ /* 0x000fea000383ffff */
.L_x_123:
[----:B0-----:R0:W1:Y:S02]  /*6aa0*/  SYNCS.PHASECHK.TRANS64.TRYWAIT P0, [R6+URZ], R5 ;  /* 0x00000005060075a7 */ /* 0x001064000800017f */
[----:B-1----:R-:W-:Y:S05]  /*6ab0*/  @!P0 NANOSLEEP.SYNCS 0x989680 ;  /* 0x009896800000895d */ /* 0x002fea0003900000 */
[----:B------:R-:W1:Y:S02]  /*6ac0*/  @!P0 SYNCS.PHASECHK.TRANS64 P0, [R6+URZ], R5 ;  /* 0x00000005060085a7 */ /* 0x000e64000800007f */
[----:B-1----:R-:W-:Y:S05]  /*6ad0*/  @!P0 BRA `(.L_x_123) ;  /* 0xfffffffc00f08947 */ /* 0x002fea000383ffff */
[----:B------:R-:W-:Y:S05]  /*6ae0*/  BRA `(.L_x_148) ;  /* 0xfffffff400387947 */ /* 0x000fea000383ffff */
.L_x_124:
[----:B0-----:R0:W1:Y:S02]  /*6af0*/  SYNCS.PHASECHK.TRANS64.TRYWAIT P0, [R9+URZ], R4 ;  /* 0x00000004090075a7 */ /* 0x001064000800017f */
[----:B-1----:R-:W-:Y:S05]  /*6b00*/  @!P0 NANOSLEEP.SYNCS 0x989680 ;  /* 0x009896800000895d */ /* 0x002fea0003900000 */
[----:B------:R-:W1:Y:S02]  /*6b10*/  @!P0 SYNCS.PHASECHK.TRANS64 P0, [R9+URZ], R4 ;  /* 0x00000004090085a7 */ /* 0x000e64000800007f */
[----:B-1----:R-:W-:Y:S05]  /*6b20*/  @!P0 BRA `(.L_x_124) ;  /* 0xfffffffc00f08947 */ /* 0x002fea000383ffff */
[----:B------:R-:W-:Y:S05]  /*6b30*/  BRA `(.L_x_149) ;  /* 0xfffffff400487947 */ /* 0x000fea000383ffff */
.L_x_125:
[----:B0-----:R0:W1:Y:S02]  /*6b40*/  SYNCS.PHASECHK.TRANS64.TRYWAIT P0, [R6+URZ], R5 ;  /* 0x00000005060075a7 */ /* 0x001064000800017f */
[----:B-1----:R-:W-:Y:S05]  /*6b50*/  @!P0 NANOSLEEP.SYNCS 0x989680 ;  /* 0x009896800000895d */ /* 0x002fea0003900000 */
[----:B------:R-:W1:Y:S02]  /*6b60*/  @!P0 SYNCS.PHASECHK.TRANS64 P0, [R6+URZ], R5 ;  /* 0x00000005060085a7 */ /* 0x000e64000800007f */
[----:B-1----:R-:W-:Y:S05]  /*6b70*/  @!P0 BRA `(.L_x_125) ;  /* 0xfffffffc00f08947 */ /* 0x002fea000383ffff */
[----:B------:R-:W-:Y:S05]  /*6b80*/  BRA `(.L_x_150) ;  /* 0xfffffff400587947 */ /* 0x000fea000383ffff */
.L_x_126:
[----:B0-----:R0:W1:Y:S02]  /*6b90*/  SYNCS.PHASECHK.TRANS64.TRYWAIT P0, [R9+URZ], R4 ;  /* 0x00000004090075a7 */ /* 0x001064000800017f */
[----:B-1----:R-:W-:Y:S05]  /*6ba0*/  @!P0 NANOSLEEP.SYNCS 0x989680 ;  /* 0x009896800000895d */ /* 0x002fea0003900000 */
[----:B------:R-:W1:Y:S02]  /*6bb0*/  @!P0 SYNCS.PHASECHK.TRANS64 P0, [R9+URZ], R4 ;  /* 0x00000004090085a7 */ /* 0x000e64000800007f */
[----:B-1----:R-:W-:Y:S05]  /*6bc0*/  @!P0 BRA `(.L_x_126) ;  /* 0xfffffffc00f08947 */ /* 0x002fea000383ffff */
[----:B------:R-:W-:Y:S05]  /*6bd0*/  BRA `(.L_x_151) ;  /* 0xfffffff400687947 */ /* 0x000fea000383ffff */
.L_x_127:
[----:B0-----:R0:W1:Y:S02]  /*6be0*/  SYNCS.PHASECHK.TRANS64.TRYWAIT P0, [R6+URZ], R5 ;  /* 0x00000005060075a7 */ /* 0x001064000800017f */
[----:B-1----:R-:W-:Y:S05]  /*6bf0*/  @!P0 NANOSLEEP.SYNCS 0x989680 ;  /* 0x009896800000895d */ /* 0x002fea0003900000 */
[----:B------:R-:W1:Y:S02]  /*6c00*/  @!P0 SYNCS.PHASECHK.TRANS64 P0, [R6+URZ], R5 ;  /* 0x00000005060085a7 */ /* 0x000e64000800007f */
[----:B-1----:R-:W-:Y:S05]  /*6c10*/  @!P0 BRA `(.L_x_127) ;  /* 0xfffffffc00f08947 */ /* 0x002fea000383ffff */
[----:B------:R-:W-:Y:S05]  /*6c20*/  BRA `(.L_x_152) ;  /* 0xfffffff400787947 */ /* 0x000fea000383ffff */
.L_x_128:
[----:B0-----:R0:W1:Y:S02]  /*6c30*/  SYNCS.PHASECHK.TRANS64.TRYWAIT P0, [R9+URZ], R4 ;  /* 0x00000004090075a7 */ /* 0x001064000800017f */
[----:B-1----:R-:W-:Y:S05]  /*6c40*/  @!P0 NANOSLEEP.SYNCS 0x989680 ;  /* 0x009896800000895d */ /* 0x002fea0003900000 */
[----:B------:R-:W1:Y:S02]  /*6c50*/  @!P0 SYNCS.PHASECHK.TRANS64 P0, [R9+URZ], R4 ;  /* 0x00000004090085a7 */ /* 0x000e64000800007f */
[----:B-1----:R-:W-:Y:S05]  /*6c60*/  @!P0 BRA `(.L_x_128) ;  /* 0xfffffffc00f08947 */ /* 0x002fea000383ffff */
[----:B------:R-:W-:Y:S05]  /*6c70*/  BRA `(.L_x_153) ;  /* 0xfffffff400887947 */ /* 0x000fea000383ffff */
.L_x_129:
[----:B0-----:R0:W1:Y:S02]  /*6c80*/  SYNCS.PHASECHK.TRANS64.TRYWAIT P0, [R6+URZ], R5 ;  /* 0x00000005060075a7 */ /* 0x001064000800017f */
[----:B-1----:R-:W-:Y:S05]  /*6c90*/  @!P0 NANOSLEEP.SYNCS 0x989680 ;  /* 0x009896800000895d */ /* 0x002fea0003900000 */
[----:B------:R-:W1:Y:S02]  /*6ca0*/  @!P0 SYNCS.PHASECHK.TRANS64 P0, [R6+URZ], R5 ;  /* 0x00000005060085a7 */ /* 0x000e64000800007f */
[----:B-1----:R-:W-:Y:S05]  /*6cb0*/  @!P0 BRA `(.L_x_129) ;  /* 0xfffffffc00f08947 */ /* 0x002fea000383ffff */
[----:B------:R-:W-:Y:S05]  /*6cc0*/  BRA `(.L_x_154) ;  /* 0xfffffff400987947 */ /* 0x000fea000383ffff */
.L_x_130:
[----:B0-----:R0:W1:Y:S02]  /*6cd0*/  SYNCS.PHASECHK.TRANS64.TRYWAIT P0, [R9+URZ], R4 ;  /* 0x00000004090075a7 */ /* 0x001064000800017f */
[----:B-1----:R-:W-:Y:S05]  /*6ce0*/  @!P0 NANOSLEEP.SYNCS 0x989680 ;  /* 0x009896800000895d */ /* 0x002fea0003900000 */
[----:B------:R-:W1:Y:S02]  /*6cf0*/  @!P0 SYNCS.PHASECHK.TRANS64 P0, [R9+URZ], R4 ;  /* 0x00000004090085a7 */ /* 0x000e64000800007f */
[----:B-1----:R-:W-:Y:S05]  /*6d00*/  @!P0 BRA `(.L_x_130) ;  /* 0xfffffffc00f08947 */ /* 0x002fea000383ffff */
[----:B------:R-:W-:Y:S05]  /*6d10*/  BRA `(.L_x_155) ;  /* 0xfffffff400a87947 */ /* 0x000fea000383ffff */
.L_x_131:
[----:B0-----:R0:W1:Y:S02]  /*6d20*/  SYNCS.PHASECHK.TRANS64.TRYWAIT P0, [R6+URZ], R5 ;  /* 0x00000005060075a7 */ /* 0x001064000800017f */
[----:B-1----:R-:W-:Y:S05]  /*6d30*/  @!P0 NANOSLEEP.SYNCS 0x989680 ;  /* 0x009896800000895d */ /* 0x002fea0003900000 */
[----:B------:R-:W1:Y:S02]  /*6d40*/  @!P0 SYNCS.PHASECHK.TRANS64 P0, [R6+URZ], R5 ;  /* 0x00000005060085a7 */ /* 0x000e64000800007f */
[----:B-1----:R-:W-:Y:S05]  /*6d50*/  @!P0 BRA `(.L_x_131) ;  /* 0xfffffffc00f08947 */ /* 0x002fea000383ffff */
[----:B------:R-:W-:Y:S05]  /*6d60*/  BRA `(.L_x_156) ;  /* 0xfffffff400b87947 */ /* 0x000fea000383ffff */
.L_x_132:
[----:B0-----:R0:W1:Y:S02]  /*6d70*/  SYNCS.PHASECHK.TRANS64.TRYWAIT P0, [R9+URZ], R4 ;  /* 0x00000004090075a7 */ /* 0x001064000800017f */
[----:B-1----:R-:W-:Y:S05]  /*6d80*/  @!P0 NANOSLEEP.SYNCS 0x989680 ;  /* 0x009896800000895d */ /* 0x002fea0003900000 */
[----:B------:R-:W1:Y:S02]  /*6d90*/  @!P0 SYNCS.PHASECHK.TRANS64 P0, [R9+URZ], R4 ;  /* 0x00000004090085a7 */ /* 0x000e64000800007f */
[----:B-1----:R-:W-:Y:S05]  /*6da0*/  @!P0 BRA `(.L_x_132) ;  /* 0xfffffffc00f08947 */ /* 0x002fea000383ffff */
[----:B------:R-:W-:Y:S05]  /*6db0*/  BRA `(.L_x_157) ;  /* 0xfffffff400c87947 */ /* 0x000fea000383ffff */
.L_x_133:
[----:B0-----:R0:W1:Y:S02]  /*6dc0*/  SYNCS.PHASECHK.TRANS64.TRYWAIT P0, [R6+URZ], R5 ;  /* 0x00000005060075a7 */ /* 0x001064000800017f */
[----:B-1----:R-:W-:Y:S05]  /*6dd0*/  @!P0 NANOSLEEP.SYNCS 0x989680 ;  /* 0x009896800000895d */ /* 0x002fea0003900000 */
[----:B------:R-:W1:Y:S02]  /*6de0*/  @!P0 SYNCS.PHASECHK.TRANS64 P0, [R6+URZ], R5 ;  /* 0x00000005060085a7 */ /* 0x000e64000800007f */
[----:B-1----:R-:W-:Y:S05]  /*6df0*/  @!P0 BRA `(.L_x_133) ;  /* 0xfffffffc00f08947 */ /* 0x002fea000383ffff */
[----:B------:R-:W-:Y:S05]  /*6e00*/  BRA `(.L_x_158) ;  /* 0xfffffff400d87947 */ /* 0x000fea000383ffff */
.L_x_134:
[----:B0-----:R0:W1:Y:S02]  /*6e10*/  SYNCS.PHASECHK.TRANS64.TRYWAIT P0, [R9+URZ], R4 ;  /* 0x00000004090075a7 */ /* 0x001064000800017f */
[----:B-1----:R-:W-:Y:S05]  /*6e20*/  @!P0 NANOSLEEP.SYNCS 0x989680 ;  /* 0x009896800000895d */ /* 0x002fea0003900000 */
[----:B------:R-:W1:Y:S02]  /*6e30*/  @!P0 SYNCS.PHASECHK.TRANS64 P0, [R9+URZ], R4 ;  /* 0x00000004090085a7 */ /* 0x000e64000800007f */
[----:B-1----:R-:W-:Y:S05]  /*6e40*/  @!P0 BRA `(.L_x_134) ;  /* 0xfffffffc00f08947 */ /* 0x002fea000383ffff */
[----:B------:R-:W-:Y:S05]  /*6e50*/  BRA `(.L_x_159) ;  /* 0xfffffff400e87947 */ /* 0x000fea000383ffff */
.L_x_135:
[----:B0-----:R0:W1:Y:S02]  /*6e60*/  SYNCS.PHASECHK.TRANS64.TRYWAIT P0, [R6+URZ], R5 ;  /* 0x00000005060075a7 */ /* 0x001064000800017f */
[----:B-1----:R-:W-:Y:S05]  /*6e70*/  @!P0 NANOSLEEP.SYNCS 0x989680 ;  /* 0x009896800000895d */ /* 0x002fea0003900000 */
[----:B------:R-:W1:Y:S02]  /*6e80*/  @!P0 SYNCS.PHASECHK.TRANS64 P0, [R6+URZ], R5 ;  /* 0x00000005060085a7 */ /* 0x000e64000800007f */
[----:B-1----:R-:W-:Y:S05]  /*6e90*/  @!P0 BRA `(.L_x_135) ;  /* 0xfffffffc00f08947 */ /* 0x002fea000383ffff */
[----:B------:R-:W-:Y:S05]  /*6ea0*/  BRA `(.L_x_160) ;  /* 0xfffffff400f87947 */ /* 0x000fea000383ffff */
.L_x_136:
[----:B0-----:R0:W1:Y:S02]  /*6eb0*/  SYNCS.PHASECHK.TRANS64.TRYWAIT P0, [R9+URZ], R4 ;  /* 0x00000004090075a7 */ /* 0x001064000800017f */
[----:B-1----:R-:W-:Y:S05]  /*6ec0*/  @!P0 NANOSLEEP.SYNCS 0x989680 ;  /* 0x009896800000895d */ /* 0x002fea0003900000 */
[----:B------:R-:W1:Y:S02]  /*6ed0*/  @!P0 SYNCS.PHASECHK.TRANS64 P0, [R9+URZ], R4 ;  /* 0x00000004090085a7 */ /* 0x000e64000800007f */
[----:B-1----:R-:W-:Y:S05]  /*6ee0*/  @!P0 BRA `(.L_x_136) ;  /* 0xfffffffc00f08947 */ /* 0x002fea000383ffff */
[----:B------:R-:W-:Y:S05]  /*6ef0*/  BRA `(.L_x_161) ;  /* 0xfffffff800087947 */ /* 0x000fea000383ffff */
.L_x_137:
[----:B-1----:R1:W2:Y:S02]  /*6f00*/  SYNCS.PHASECHK.TRANS64.TRYWAIT P0, [R6+URZ], R5 ;  /* 0x00000005060075a7 */ /* 0x0022a4000800017f */
[----:B--2---:R-:W-:Y:S05]  /*6f10*/  @!P0 NANOSLEEP.SYNCS 0x989680 ;  /* 0x009896800000895d */ /* 0x004fea0003900000 */
[----:B------:R-:W2:Y:S02]  /*6f20*/  @!P0 SYNCS.PHASECHK.TRANS64 P0, [R6+URZ], R5 ;  /* 0x00000005060085a7 */ /* 0x000ea4000800007f */
[----:B--2---:R-:W-:Y:S05]  /*6f30*/  @!P0 BRA `(.L_x_137) ;  /* 0xfffffffc00f08947 */ /* 0x004fea000383ffff */
[----:B------:R-:W-:Y:S05]  /*6f40*/  BRA `(.L_x_162) ;  /* 0xfffffff800107947 */ /* 0x000fea000383ffff */
.L_x_163:
[----:B------:R-:W-:-:S00]  /*6f50*/  BRA `(.L_x_163) ;  /* 0xfffffffc00fc7947 */ /* 0x000fc0000383ffff */
[----:B------:R-:W-:-:S00]  /*6f60*/  NOP ;  /* 0x0000000000007918 */ /* 0x000fc00000000000 */
        /* <DEDUP_REMOVED lines=9> */
.L_x_164:


//--------------------- .nv.global.init           --------------------------
	.section	.nv.global.init,"aw",@progbits
.nv.global.init:
	.type		$str$22,@object
	.size		$str$22,($str$23 - $str$22)
$str$22:
        /*0000*/ 	.byte	0x6b, 0x5f, 0x74, 0x69, 0x6c, 0x65, 0x5f, 0x63, 0x6f, 0x75, 0x6e, 0x74, 0x20, 0x3e, 0x3d, 0x20
        /*0010*/ 	.byte	0x31, 0x00
	.type		$str$23,@object
	.size		$str$23,(__unnamed_1 - $str$23)
$str$23:
        /*0012*/ 	.byte	0x2f, 0x74, 0x6d, 0x70, 0x2f, 0x63, 0x75, 0x74, 0x6c, 0x61, 0x73, 0x73, 0x5f, 0x73, 0x77, 0x65
        /*0022*/ 	.byte	0x65, 0x70, 0x5f, 0x73, 0x72, 0x63, 0x2f, 0x69, 0x6e, 0x63, 0x6c, 0x75, 0x64, 0x65, 0x2f, 0x63
        /*0032*/ 	.byte	0x75, 0x74, 0x6c, 0x61, 0x73, 0x73, 0x2f, 0x67, 0x65, 0x6d, 0x6d, 0x2f, 0x63, 0x6f, 0x6c, 0x6c
        /*0042*/ 	.byte	0x65, 0x63, 0x74, 0x69, 0x76, 0x65, 0x2f, 0x73, 0x6d, 0x39, 0x30, 0x5f, 0x6d, 0x6d, 0x61, 0x5f
        /*0052*/ 	.byte	0x74, 0x6d, 0x61, 0x5f, 0x67, 0x6d, 0x6d, 0x61, 0x5f, 0x73, 0x73, 0x5f, 0x77, 0x61, 0x72, 0x70
        /*0062*/ 	.byte	0x73, 0x70, 0x65, 0x63, 0x69, 0x61, 0x6c, 0x69, 0x7a, 0x65, 0x64, 0x2e, 0x68, 0x70, 0x70, 0x00
	.type		__unnamed_1,@object
	.size		__unnamed_1,(.L_0 - __unnamed_1)
__unnamed_1:
        /*0072*/ 	.byte	0x76, 0x6f, 0x69, 0x64, 0x20, 0x63, 0x75, 0x74, 0x6c, 0x61, 0x73, 0x73, 0x3a, 0x3a, 0x67, 0x65
        /* <DEDUP_REMOVED lines=181> */
        /*0bd2*/ 	.byte	0x6e, 0x74, 0x69, 0x74, 0x79, 0x5d, 0x00
.L_0:


//--------------------- .nv.shared._ZN7cutlass13device_kernelINS_4gemm6kernel13GemmUniversalIN4cute5tupleIJiiiiEEENS1_10collective13CollectiveMmaINS1_34MainloopSm90TmaGmmaWarpSpecializedILi18ENS5_IJNS4_1CILi2EEESB_NSA_ILi1EEEEEENS1_35KernelTmaWarpSpecializedCooperativeEEENS5_IJNSA_ILi128EEENSA_ILi64EEENSA_ILi32EEEEEENS_10bfloat16_tENS5_IJlSC_lEEESK_SL_NS4_8TiledMMAINS4_8MMA_AtomIJNS4_4SM904GMMA27MMA_64x64x16_F32BF16BF16_SSILNSP_5MajorE0ELSR_0ELNSP_7ScaleInE1ELSS_1EEEEEENS4_6LayoutINS5_IJSB_SC_SC_EEENS5_IJSC_NSA_ILi0EEESX_EEEEENS5_IJNS4_10UnderscoreES10_S10_EEEEENS4_23SM90_TMA_LOAD_MULTICASTENS4_14ComposedLayoutINS4_7SwizzleILi2ELi4ELi3EEENS4_18smem_ptr_flag_bitsILi16EEENSV_INS5_IJNSA_ILi8EEESI_EEENS5_IJSI_SC_EEEEEEEvNS4_8identityES13_S1D_vS1E_EENS_8epilogue10collective6detail29Sm90TmaWarpSpecializedAdapterINS1H_15DefaultEpilogueISK_SL_SL_NS1G_6thread17LinearCombinationISK_Li1EffLNS1L_9ScaleType4KindE0ELNS_15FloatRoundStyleE2ESK_EENS1_15EpilogueDefaultEEEEEvvEEEEvNT_6ParamsE --------------------------
	.section	.nv.shared._ZN7cutlass13device_kernelINS_4gemm6kernel13GemmUniversalIN4cute5tupleIJiiiiEEENS1_10collective13CollectiveMmaINS1_34MainloopSm90TmaGmmaWarpSpecializedILi18ENS5_IJNS4_1CILi2EEESB_NSA_ILi1EEEEEENS1_35KernelTmaWarpSpecializedCooperativeEEENS5_IJNSA_ILi128EEENSA_ILi64EEENSA_ILi32EEEEEENS_10bfloat16_tENS5_IJlSC_lEEESK_SL_NS4_8TiledMMAINS4_8MMA_AtomIJNS4_4SM904GMMA27MMA_64x64x16_F32BF16BF16_SSILNSP_5MajorE0ELSR_0ELNSP_7ScaleInE1ELSS_1EEEEEENS4_6LayoutINS5_IJSB_SC_SC_EEENS5_IJSC_NSA_ILi0EEESX_EEEEENS5_IJNS4_10UnderscoreES10_S10_EEEEENS4_23SM90_TMA_LOAD_MULTICASTENS4_14ComposedLayoutINS4_7SwizzleILi2ELi4ELi3EEENS4_18smem_ptr_flag_bitsILi16EEENSV_INS5_IJNSA_ILi8EEESI_EEENS5_IJSI_SC_EEEEEEEvNS4_8identityES13_S1D_vS1E_EENS_8epilogue10collective6detail29Sm90TmaWarpSpecializedAdapterINS1H_15DefaultEpilogueISK_SL_SL_NS1G_6thread17LinearCombinationISK_Li1EffLNS1L_9ScaleType4KindE0ELNS_15FloatRoundStyleE2ESK_EENS1_15EpilogueDefaultEEEEEvvEEEEvNT_6ParamsE,"aw",@nobits
	.sectionflags	@""
	.align	16
	.zero		1024


//--------------------- .nv.shared.reserved.0     --------------------------
	.section	.nv.shared.reserved.0,"aw",@nobits
	.weak		__nv_reservedSMEM_offset_0_alias
	.size		__nv_reservedSMEM_offset_0_alias, 0, 0
	.other		__nv_reservedSMEM_offset_0_alias,@"STO_CUDA_RESERVED_SHARED STV_DEFAULT"
__nv_reservedSMEM_offset_0_alias:
	.zero		0


//--------------------- .nv.global                --------------------------
	.section	.nv.global,"aw",@nobits
.nv.global:
	.type		_ZN39_INTERNAL_8d45f0b5_4_k_cu_61c01187_33294cute1_E,@object
	.size		_ZN39_INTERNAL_8d45f0b5_4_k_cu_61c01187_33294cute1_E,(_ZN39_INTERNAL_8d45f0b5_4_k_cu_61c01187_33294cuda3std3__45__cpo6cbeginE - _ZN39_INTERNAL_8d45f0b5_4_k_cu_61c01187_33294cute1_E)
_ZN39_INTERNAL_8d45f0b5_4_k_cu_61c01187_33294cute1_E:
	.zero		1
	.type		_ZN39_INTERNAL_8d45f0b5_4_k_cu_61c01187_33294cuda3std3__45__cpo6cbeginE,@object
	.size		_ZN39_INTERNAL_8d45f0b5_4_k_cu_61c01187_33294cuda3std3__45__cpo6cbeginE,(_ZN39_INTERNAL_8d45f0b5_4_k_cu_61c01187_33294cuda3std3__48in_placeE - _ZN39_INTERNAL_8d45f0b5_4_k_cu_61c01187_33294cuda3std3__45__cpo6cbeginE)
_ZN39_INTERNAL_8d45f0b5_4_k_cu_61c01187_33294cuda3std3__45__cpo6cbeginE:
	.zero		1
	.type		_ZN39_INTERNAL_8d45f0b5_4_k_cu_61c01187_33294cuda3std3__48in_placeE,@object
	.size		_ZN39_INTERNAL_8d45f0b5_4_k_cu_61c01187_33294cuda3std3__48in_placeE,(_ZN39_INTERNAL_8d45f0b5_4_k_cu_61c01187_33294cuda3std6ranges3__45__cpo9iter_moveE - _ZN39_INTERNAL_8d45f0b5_4_k_cu_61c01187_33294cuda3std3__48in_placeE)
_ZN39_INTERNAL_8d45f0b5_4_k_cu_61c01187_33294cuda3std3__48in_placeE:
	.zero		1
	.type		_ZN39_INTERNAL_8d45f0b5_4_k_cu_61c01187_33294cuda3std6ranges3__45__cpo9iter_moveE,@object
	.size		_ZN39_INTERNAL_8d45f0b5_4_k_cu_61c01187_33294cuda3std6ranges3__45__cpo9iter_moveE,(_ZN39_INTERNAL_8d45f0b5_4_k_cu_61c01187_33294cuda3std3__45__cpo5beginE - _ZN39_INTERNAL_8d45f0b5_4_k_cu_61c01187_33294cuda3std6ranges3__45__cpo9iter_moveE)
_ZN39_INTERNAL_8d45f0b5_4_k_cu_61c01187_33294cuda3std6ranges3__45__cpo9iter_moveE:
	.zero		1
	.type		_ZN39_INTERNAL_8d45f0b5_4_k_cu_61c01187_33294cuda3std3__45__cpo5beginE,@object
	.size		_ZN39_INTERNAL_8d45f0b5_4_k_cu_61c01187_33294cuda3std3__45__cpo5beginE,(_ZN39_INTERNAL_8d45f0b5_4_k_cu_61c01187_33294cuda3std3__441_GLOBAL__N__8d45f0b5_4_k_cu_61c01187_33296ignoreE - _ZN39_INTERNAL_8d45f0b5_4_k_cu_61c01187_33294cuda3std3__45__cpo5beginE)
_ZN39_INTERNAL_8d45f0b5_4_k_cu_61c01187_33294cuda3std3__45__cpo5beginE:
	.zero		1
	.type		_ZN39_INTERNAL_8d45f0b5_4_k_cu_61c01187_33294cuda3std3__441_GLOBAL__N__8d45f0b5_4_k_cu_61c01187_33296ignoreE,@object
	.size		_ZN39_INTERNAL_8d45f0b5_4_k_cu_61c01187_33294cuda3std3__441_GLOBAL__N__8d45f0b5_4_k_cu_61c01187_33296ignoreE,(_ZN39_INTERNAL_8d45f0b5_4_k_cu_61c01187_33294cute7productE - _ZN39_INTERNAL_8d45f0b5_4_k_cu_61c01187_33294cuda3std3__441_GLOBAL__N__8d45f0b5_4_k_cu_61c01187_33296ignoreE)
_ZN39_INTERNAL_8d45f0b5_4_k_cu_61c01187_33294cuda3std3__441_GLOBAL__N__8d45f0b5_4_k_cu_61c01187_33296ignoreE:
	.zero		1
	.type		_ZN39_INTERNAL_8d45f0b5_4_k_cu_61c01187_33294cute7productE,@object
	.size		_ZN39_INTERNAL_8d45f0b5_4_k_cu_61c01187_33294cute7productE,(_ZN39_INTERNAL_8d45f0b5_4_k_cu_61c01187_33294cuda3std3__45__cpo3endE - _ZN39_INTERNAL_8d45f0b5_4_k_cu_61c01187_33294cute7productE)
_ZN39_INTERNAL_8d45f0b5_4_k_cu_61c01187_33294cute7productE:
	.zero		1
	.type		_ZN39_INTERNAL_8d45f0b5_4_k_cu_61c01187_33294cuda3std3__45__cpo3endE,@object
	.size		_ZN39_INTERNAL_8d45f0b5_4_k_cu_61c01187_33294cuda3std3__45__cpo3endE,(_ZN39_INTERNAL_8d45f0b5_4_k_cu_61c01187_33294cuda3std3__419piecewise_constructE - _ZN39_INTERNAL_8d45f0b5_4_k_cu_61c01187_33294cuda3std3__45__cpo3endE)
_ZN39_INTERNAL_8d45f0b5_4_k_cu_61c01187_33294cuda3std3__45__cpo3endE:
	.zero		1
	.type		_ZN39_INTERNAL_8d45f0b5_4_k_cu_61c01187_33294cuda3std3__419piecewise_constructE,@object
	.size		_ZN39_INTERNAL_8d45f0b5_4_k_cu_61c01187_33294cuda3std3__419piecewise_constructE,(_ZN39_INTERNAL_8d45f0b5_4_k_cu_61c01187_33294cuda3std3__45__cpo4cendE - _ZN39_INTERNAL_8d45f0b5_4_k_cu_61c01187_33294cuda3std3__419piecewise_constructE)
_ZN39_INTERNAL_8d45f0b5_4_k_cu_61c01187_33294cuda3std3__419piecewise_constructE:
	.zero		1
	.type		_ZN39_INTERNAL_8d45f0b5_4_k_cu_61c01187_33294cuda3std3__45__cpo4cendE,@object
	.size		_ZN39_INTERNAL_8d45f0b5_4_k_cu_61c01187_33294cuda3std3__45__cpo4cendE,(_ZN39_INTERNAL_8d45f0b5_4_k_cu_61c01187_33294cuda3std6ranges3__45__cpo4swapE - _ZN39_INTERNAL_8d45f0b5_4_k_cu_61c01187_33294cuda3std3__45__cpo4cendE)
_ZN39_INTERNAL_8d45f0b5_4_k_cu_61c01187_33294cuda3std3__45__cpo4cendE:
	.zero		1
	.type		_ZN39_INTERNAL_8d45f0b5_4_k_cu_61c01187_33294cuda3std6ranges3__45__cpo4swapE,@object
	.size		_ZN39_INTERNAL_8d45f0b5_4_k_cu_61c01187_33294cuda3std6ranges3__45__cpo4swapE,(.L_8 - _ZN39_INTERNAL_8d45f0b5_4_k_cu_61c01187_33294cuda3std6ranges3__45__cpo4swapE)
_ZN39_INTERNAL_8d45f0b5_4_k_cu_61c01187_33294cuda3std6ranges3__45__cpo4swapE:
	.zero		1
.L_8:


//--------------------- .nv.constant0._ZN7cutlass13device_kernelINS_4gemm6kernel13GemmUniversalIN4cute5tupleIJiiiiEEENS1_10collective13CollectiveMmaINS1_34MainloopSm90TmaGmmaWarpSpecializedILi18ENS5_IJNS4_1CILi2EEESB_NSA_ILi1EEEEEENS1_35KernelTmaWarpSpecializedCooperativeEEENS5_IJNSA_ILi128EEENSA_ILi64EEENSA_ILi32EEEEEENS_10bfloat16_tENS5_IJlSC_lEEESK_SL_NS4_8TiledMMAINS4_8MMA_AtomIJNS4_4SM904GMMA27MMA_64x64x16_F32BF16BF16_SSILNSP_5MajorE0ELSR_0ELNSP_7ScaleInE1ELSS_1EEEEEENS4_6LayoutINS5_IJSB_SC_SC_EEENS5_IJSC_NSA_ILi0EEESX_EEEEENS5_IJNS4_10UnderscoreES10_S10_EEEEENS4_23SM90_TMA_LOAD_MULTICASTENS4_14ComposedLayoutINS4_7SwizzleILi2ELi4ELi3EEENS4_18smem_ptr_flag_bitsILi16EEENSV_INS5_IJNSA_ILi8EEESI_EEENS5_IJSI_SC_EEEEEEEvNS4_8identityES13_S1D_vS1E_EENS_8epilogue10collective6detail29Sm90TmaWarpSpecializedAdapterINS1H_15DefaultEpilogueISK_SL_SL_NS1G_6thread17LinearCombinationISK_Li1EffLNS1L_9ScaleType4KindE0ELNS_15FloatRoundStyleE2ESK_EENS1_15EpilogueDefaultEEEEEvvEEEEvNT_6ParamsE --------------------------
	.section	.nv.constant0._ZN7cutlass13device_kernelINS_4gemm6kernel13GemmUniversalIN4cute5tupleIJiiiiEEENS1_10collective13CollectiveMmaINS1_34MainloopSm90TmaGmmaWarpSpecializedILi18ENS5_IJNS4_1CILi2EEESB_NSA_ILi1EEEEEENS1_35KernelTmaWarpSpecializedCooperativeEEENS5_IJNSA_ILi128EEENSA_ILi64EEENSA_ILi32EEEEEENS_10bfloat16_tENS5_IJlSC_lEEESK_SL_NS4_8TiledMMAINS4_8MMA_AtomIJNS4_4SM904GMMA27MMA_64x64x16_F32BF16BF16_SSILNSP_5MajorE0ELSR_0ELNSP_7ScaleInE1ELSS_1EEEEEENS4_6LayoutINS5_IJSB_SC_SC_EEENS5_IJSC_NSA_ILi0EEESX_EEEEENS5_IJNS4_10UnderscoreES10_S10_EEEEENS4_23SM90_TMA_LOAD_MULTICASTENS4_14ComposedLayoutINS4_7SwizzleILi2ELi4ELi3EEENS4_18smem_ptr_flag_bitsILi16EEENSV_INS5_IJNSA_ILi8EEESI_EEENS5_IJSI_SC_EEEEEEEvNS4_8identityES13_S1D_vS1E_EENS_8epilogue10collective6detail29Sm90TmaWarpSpecializedAdapterINS1H_15DefaultEpilogueISK_SL_SL_NS1G_6thread17LinearCombinationISK_Li1EffLNS1L_9ScaleType4KindE0ELNS_15FloatRoundStyleE2ESK_EENS1_15EpilogueDefaultEEEEEvvEEEEvNT_6ParamsE,"a",@progbits
	.sectionflags	@""
	.align	4
.nv.constant0._ZN7cutlass13device_kernelINS_4gemm6kernel13GemmUniversalIN4cute5tupleIJiiiiEEENS1_10collective13CollectiveMmaINS1_34MainloopSm90TmaGmmaWarpSpecializedILi18ENS5_IJNS4_1CILi2EEESB_NSA_ILi1EEEEEENS1_35KernelTmaWarpSpecializedCooperativeEEENS5_IJNSA_ILi128EEENSA_ILi64EEENSA_ILi32EEEEEENS_10bfloat16_tENS5_IJlSC_lEEESK_SL_NS4_8TiledMMAINS4_8MMA_AtomIJNS4_4SM904GMMA27MMA_64x64x16_F32BF16BF16_SSILNSP_5MajorE0ELSR_0ELNSP_7ScaleInE1ELSS_1EEEEEENS4_6LayoutINS5_IJSB_SC_SC_EEENS5_IJSC_NSA_ILi0EEESX_EEEEENS5_IJNS4_10UnderscoreES10_S10_EEEEENS4_23SM90_TMA_LOAD_MULTICASTENS4_14ComposedLayoutINS4_7SwizzleILi2ELi4ELi3EEENS4_18smem_ptr_flag_bitsILi16EEENSV_INS5_IJNSA_ILi8EEESI_EEENS5_IJSI_SC_EEEEEEEvNS4_8identityES13_S1D_vS1E_EENS_8epilogue10collective6detail29Sm90TmaWarpSpecializedAdapterINS1H_15DefaultEpilogueISK_SL_SL_NS1G_6thread17LinearCombinationISK_Li1EffLNS1L_9ScaleType4KindE0ELNS_15FloatRoundStyleE2ESK_EENS1_15EpilogueDefaultEEEEEvvEEEEvNT_6ParamsE:
	.zero		1664


//--------------------- SYMBOLS --------------------------

	.type		.nv.reservedSmem.offset0,@object
	.size		.nv.reservedSmem.offset0,0x4
	.type		__assertfail,@function
